//
// Generated by NVIDIA NVVM Compiler
//
// Compiler Build ID: CL-36424714
// Cuda compilation tools, release 13.0, V13.0.88
// Based on NVVM 20.0.0
//

.version 9.0
.target sm_100
.address_size 64

	// .globl	_Z9CalKernelPdS_S_P17curandStateXORWOW
.func  (.param .align 16 .b8 func_retval0[16]) __internal_trig_reduction_slowpathd
(
	.param .b64 __internal_trig_reduction_slowpathd_param_0
)
;
.global .align 4 .b8 precalc_xorwow_matrix[102400];
.global .align 4 .b8 precalc_xorwow_offset_matrix[102400];
.global .align 4 .b8 mrg32k3aM1[2304];
.global .align 4 .b8 mrg32k3aM2[2304];
.global .align 4 .b8 mrg32k3aM1SubSeq[2016];
.global .align 4 .b8 mrg32k3aM2SubSeq[2016];
.global .align 4 .b8 mrg32k3aM1Seq[2304];
.global .align 4 .b8 mrg32k3aM2Seq[2304];
.const .align 8 .b8 __cr_lgamma_table[72];
.const .align 4 .u32 seeding = 1;
// _ZZ9CalKernelPdS_S_P17curandStateXORWOWE4zdis has been demoted
.global .align 8 .b8 __cudart_i2opi_d[144] = {8, 93, 141, 31, 177, 95, 251, 107, 234, 146, 82, 138, 247, 57, 7, 61, 123, 241, 229, 235, 199, 186, 39, 117, 45, 234, 95, 158, 102, 63, 70, 79, 183, 9, 203, 39, 207, 126, 54, 109, 31, 109, 10, 90, 139, 17, 47, 239, 15, 152, 5, 222, 255, 151, 248, 31, 59, 40, 249, 189, 139, 95, 132, 156, 244, 57, 83, 131, 57, 214, 145, 57, 65, 126, 95, 180, 38, 112, 156, 233, 132, 68, 187, 46, 245, 53, 130, 232, 62, 167, 41, 177, 28, 235, 29, 254, 28, 146, 209, 9, 234, 46, 73, 6, 224, 210, 77, 66, 58, 110, 36, 183, 97, 197, 187, 222, 171, 99, 81, 254, 65, 144, 67, 60, 153, 149, 98, 219, 192, 221, 52, 245, 209, 87, 39, 252, 41, 21, 68, 78, 110, 131, 249, 162};
.global .align 16 .b8 __cudart_sin_cos_coeffs[128] = {70, 210, 176, 44, 241, 229, 90, 190, 146, 227, 172, 105, 227, 29, 199, 62, 161, 98, 219, 25, 160, 1, 42, 191, 24, 8, 17, 17, 17, 17, 129, 63, 84, 85, 85, 85, 85, 85, 197, 191, 0, 0, 0, 0, 0, 0, 0, 0, 0, 0, 0, 0, 0, 0, 0, 0, 100, 129, 253, 32, 131, 255, 168, 189, 40, 133, 239, 193, 167, 238, 33, 62, 217, 230, 6, 142, 79, 126, 146, 190, 233, 188, 221, 25, 160, 1, 250, 62, 71, 93, 193, 22, 108, 193, 86, 191, 81, 85, 85, 85, 85, 85, 165, 63, 0, 0, 0, 0, 0, 0, 224, 191, 0, 0, 0, 0, 0, 0, 240, 63};

.visible .entry _Z9CalKernelPdS_S_P17curandStateXORWOW(
	.param .u64 .ptr .align 1 _Z9CalKernelPdS_S_P17curandStateXORWOW_param_0,
	.param .u64 .ptr .align 1 _Z9CalKernelPdS_S_P17curandStateXORWOW_param_1,
	.param .u64 .ptr .align 1 _Z9CalKernelPdS_S_P17curandStateXORWOW_param_2,
	.param .u64 .ptr .align 1 _Z9CalKernelPdS_S_P17curandStateXORWOW_param_3
)
{
	.reg .pred 	%p<61>;
	.reg .b32 	%r<369>;
	.reg .b64 	%rd<94>;
	.reg .b64 	%fd<422>;
	// demoted variable
	.shared .align 8 .b8 _ZZ9CalKernelPdS_S_P17curandStateXORWOWE4zdis[2400];
	ld.param.u64 	%rd25, [_Z9CalKernelPdS_S_P17curandStateXORWOW_param_3];
	cvta.to.global.u64 	%rd1, %rd25;
	mov.u32 	%r1, %tid.x;
	mov.u32 	%r96, %ctaid.x;
	shl.b32 	%r97, %r96, 8;
	add.s32 	%r2, %r97, %r1;
	setp.gt.s32 	%p1, %r2, 9999;
	@%p1 bra 	$L__BB0_82;
	mul.wide.s32 	%rd26, %r2, 48;
	add.s64 	%rd27, %rd1, %rd26;
	ld.global.v2.u32 	{%r99, %r100}, [%rd27];
	ld.global.v2.u32 	{%r101, %r102}, [%rd27+8];
	ld.global.v2.u32 	{%r103, %r104}, [%rd27+16];
	shr.u32 	%r105, %r100, 2;
	xor.b32  	%r106, %r105, %r100;
	shl.b32 	%r107, %r104, 4;
	shl.b32 	%r108, %r106, 1;
	xor.b32  	%r109, %r107, %r108;
	xor.b32  	%r110, %r109, %r104;
	xor.b32  	%r111, %r110, %r106;
	add.s32 	%r112, %r99, %r111;
	add.s32 	%r113, %r112, 362437;
	shr.u32 	%r114, %r101, 2;
	xor.b32  	%r115, %r114, %r101;
	shl.b32 	%r116, %r111, 4;
	shl.b32 	%r117, %r115, 1;
	xor.b32  	%r118, %r117, %r116;
	xor.b32  	%r119, %r118, %r115;
	xor.b32  	%r346, %r119, %r111;
	add.s32 	%r120, %r99, %r346;
	add.s32 	%r121, %r120, 724874;
	cvt.u64.u32 	%rd28, %r113;
	mul.wide.u32 	%rd29, %r121, 2097152;
	xor.b64  	%rd30, %rd29, %rd28;
	cvt.rn.f64.u64 	%fd106, %rd30;
	fma.rn.f64 	%fd394, %fd106, 0d3CA0000000000000, 0d3C90000000000000;
	shr.u32 	%r122, %r102, 2;
	xor.b32  	%r123, %r122, %r102;
	shl.b32 	%r124, %r346, 4;
	shl.b32 	%r125, %r123, 1;
	xor.b32  	%r126, %r125, %r124;
	xor.b32  	%r127, %r126, %r123;
	xor.b32  	%r347, %r127, %r346;
	add.s32 	%r128, %r99, %r347;
	add.s32 	%r129, %r128, 1087311;
	shr.u32 	%r130, %r103, 2;
	xor.b32  	%r131, %r130, %r103;
	shl.b32 	%r132, %r347, 4;
	shl.b32 	%r133, %r131, 1;
	xor.b32  	%r134, %r133, %r132;
	xor.b32  	%r135, %r134, %r131;
	xor.b32  	%r348, %r135, %r347;
	add.s32 	%r136, %r99, %r348;
	add.s32 	%r137, %r136, 1449748;
	cvt.u64.u32 	%rd31, %r129;
	mul.wide.u32 	%rd32, %r137, 2097152;
	xor.b64  	%rd33, %rd32, %rd31;
	cvt.rn.f64.u64 	%fd107, %rd33;
	fma.rn.f64 	%fd2, %fd107, 0d3CA0000000000000, 0d3C90000000000000;
	shr.u32 	%r138, %r104, 2;
	xor.b32  	%r139, %r138, %r104;
	shl.b32 	%r140, %r348, 4;
	shl.b32 	%r141, %r139, 1;
	xor.b32  	%r142, %r141, %r140;
	xor.b32  	%r143, %r142, %r139;
	xor.b32  	%r349, %r143, %r348;
	add.s32 	%r144, %r99, %r349;
	add.s32 	%r145, %r144, 1812185;
	shr.u32 	%r146, %r111, 2;
	xor.b32  	%r147, %r146, %r111;
	shl.b32 	%r148, %r349, 4;
	shl.b32 	%r149, %r147, 1;
	xor.b32  	%r150, %r149, %r148;
	xor.b32  	%r151, %r150, %r147;
	xor.b32  	%r350, %r151, %r349;
	add.s32 	%r345, %r99, 2174622;
	add.s32 	%r152, %r350, %r345;
	cvt.u64.u32 	%rd34, %r145;
	mul.wide.u32 	%rd35, %r152, 2097152;
	xor.b64  	%rd36, %rd35, %rd34;
	cvt.rn.f64.u64 	%fd108, %rd36;
	fma.rn.f64 	%fd3, %fd108, 0d3CA0000000000000, 0d3C90000000000000;
	{
	.reg .b32 %temp; 
	mov.b64 	{%temp, %r337}, %fd394;
	}
	{
	.reg .b32 %temp; 
	mov.b64 	{%r338, %temp}, %fd394;
	}
	setp.gt.s32 	%p2, %r337, 1048575;
	mov.b32 	%r339, -1023;
	@%p2 bra 	$L__BB0_3;
	mul.f64 	%fd394, %fd394, 0d4350000000000000;
	{
	.reg .b32 %temp; 
	mov.b64 	{%temp, %r337}, %fd394;
	}
	{
	.reg .b32 %temp; 
	mov.b64 	{%r338, %temp}, %fd394;
	}
	mov.b32 	%r339, -1077;
$L__BB0_3:
	add.s32 	%r154, %r337, -1;
	setp.gt.u32 	%p3, %r154, 2146435070;
	@%p3 bra 	$L__BB0_7;
	shr.u32 	%r157, %r337, 20;
	add.s32 	%r340, %r339, %r157;
	and.b32  	%r158, %r337, 1048575;
	or.b32  	%r159, %r158, 1072693248;
	mov.b64 	%fd395, {%r338, %r159};
	setp.lt.u32 	%p5, %r159, 1073127583;
	@%p5 bra 	$L__BB0_6;
	{
	.reg .b32 %temp; 
	mov.b64 	{%r160, %temp}, %fd395;
	}
	{
	.reg .b32 %temp; 
	mov.b64 	{%temp, %r161}, %fd395;
	}
	add.s32 	%r162, %r161, -1048576;
	mov.b64 	%fd395, {%r160, %r162};
	add.s32 	%r340, %r340, 1;
$L__BB0_6:
	add.f64 	%fd110, %fd395, 0dBFF0000000000000;
	add.f64 	%fd111, %fd395, 0d3FF0000000000000;
	rcp.approx.ftz.f64 	%fd112, %fd111;
	neg.f64 	%fd113, %fd111;
	fma.rn.f64 	%fd114, %fd113, %fd112, 0d3FF0000000000000;
	fma.rn.f64 	%fd115, %fd114, %fd114, %fd114;
	fma.rn.f64 	%fd116, %fd115, %fd112, %fd112;
	mul.f64 	%fd117, %fd110, %fd116;
	fma.rn.f64 	%fd118, %fd110, %fd116, %fd117;
	mul.f64 	%fd119, %fd118, %fd118;
	fma.rn.f64 	%fd120, %fd119, 0d3EB1380B3AE80F1E, 0d3ED0EE258B7A8B04;
	fma.rn.f64 	%fd121, %fd120, %fd119, 0d3EF3B2669F02676F;
	fma.rn.f64 	%fd122, %fd121, %fd119, 0d3F1745CBA9AB0956;
	fma.rn.f64 	%fd123, %fd122, %fd119, 0d3F3C71C72D1B5154;
	fma.rn.f64 	%fd124, %fd123, %fd119, 0d3F624924923BE72D;
	fma.rn.f64 	%fd125, %fd124, %fd119, 0d3F8999999999A3C4;
	fma.rn.f64 	%fd126, %fd125, %fd119, 0d3FB5555555555554;
	sub.f64 	%fd127, %fd110, %fd118;
	add.f64 	%fd128, %fd127, %fd127;
	neg.f64 	%fd129, %fd118;
	fma.rn.f64 	%fd130, %fd129, %fd110, %fd128;
	mul.f64 	%fd131, %fd116, %fd130;
	mul.f64 	%fd132, %fd119, %fd126;
	fma.rn.f64 	%fd133, %fd132, %fd118, %fd131;
	xor.b32  	%r163, %r340, -2147483648;
	mov.b32 	%r164, 1127219200;
	mov.b64 	%fd134, {%r163, %r164};
	mov.b32 	%r165, -2147483648;
	mov.b64 	%fd135, {%r165, %r164};
	sub.f64 	%fd136, %fd134, %fd135;
	fma.rn.f64 	%fd137, %fd136, 0d3FE62E42FEFA39EF, %fd118;
	fma.rn.f64 	%fd138, %fd136, 0dBFE62E42FEFA39EF, %fd137;
	sub.f64 	%fd139, %fd138, %fd118;
	sub.f64 	%fd140, %fd133, %fd139;
	fma.rn.f64 	%fd141, %fd136, 0d3C7ABC9E3B39803F, %fd140;
	add.f64 	%fd396, %fd137, %fd141;
	bra.uni 	$L__BB0_8;
$L__BB0_7:
	fma.rn.f64 	%fd109, %fd394, 0d7FF0000000000000, 0d7FF0000000000000;
	{
	.reg .b32 %temp; 
	mov.b64 	{%temp, %r155}, %fd394;
	}
	and.b32  	%r156, %r155, 2147483647;
	setp.eq.s32 	%p4, %r156, 0;
	selp.f64 	%fd396, 0dFFF0000000000000, %fd109, %p4;
$L__BB0_8:
	mul.f64 	%fd12, %fd396, 0dC000000000000000;
	mul.f64 	%fd13, %fd2, 0d401921FB54442D18;
	setp.neu.f64 	%p6, %fd13, 0d7FF0000000000000;
	@%p6 bra 	$L__BB0_10;
	mov.f64 	%fd147, 0d0000000000000000;
	mov.f64 	%fd148, 0d7FF0000000000000;
	mul.rn.f64 	%fd398, %fd148, %fd147;
	mov.b32 	%r342, 1;
	bra.uni 	$L__BB0_13;
$L__BB0_10:
	mul.f64 	%fd142, %fd13, 0d3FE45F306DC9C883;
	cvt.rni.s32.f64 	%r341, %fd142;
	cvt.rn.f64.s32 	%fd143, %r341;
	fma.rn.f64 	%fd144, %fd143, 0dBFF921FB54442D18, %fd13;
	fma.rn.f64 	%fd145, %fd143, 0dBC91A62633145C00, %fd144;
	fma.rn.f64 	%fd398, %fd143, 0dB97B839A252049C0, %fd145;
	setp.ltu.f64 	%p7, %fd13, 0d41E0000000000000;
	@%p7 bra 	$L__BB0_12;
	{ // callseq 0, 0
	.param .b64 param0;
	st.param.f64 	[param0], %fd13;
	.param .align 16 .b8 retval0[16];
	call.uni (retval0), 
	__internal_trig_reduction_slowpathd, 
	(
	param0
	);
	ld.param.f64 	%fd398, [retval0];
	ld.param.b32 	%r341, [retval0+8];
	} // callseq 0
$L__BB0_12:
	add.s32 	%r342, %r341, 1;
$L__BB0_13:
	shl.b32 	%r168, %r342, 6;
	cvt.u64.u32 	%rd37, %r168;
	and.b64  	%rd38, %rd37, 64;
	mov.u64 	%rd39, __cudart_sin_cos_coeffs;
	add.s64 	%rd40, %rd39, %rd38;
	mul.rn.f64 	%fd149, %fd398, %fd398;
	and.b32  	%r169, %r342, 1;
	setp.eq.b32 	%p8, %r169, 1;
	selp.f64 	%fd150, 0dBDA8FF8320FD8164, 0d3DE5DB65F9785EBA, %p8;
	ld.global.nc.v2.f64 	{%fd151, %fd152}, [%rd40];
	fma.rn.f64 	%fd153, %fd150, %fd149, %fd151;
	fma.rn.f64 	%fd154, %fd153, %fd149, %fd152;
	ld.global.nc.v2.f64 	{%fd155, %fd156}, [%rd40+16];
	fma.rn.f64 	%fd157, %fd154, %fd149, %fd155;
	fma.rn.f64 	%fd158, %fd157, %fd149, %fd156;
	ld.global.nc.v2.f64 	{%fd159, %fd160}, [%rd40+32];
	fma.rn.f64 	%fd161, %fd158, %fd149, %fd159;
	fma.rn.f64 	%fd162, %fd161, %fd149, %fd160;
	fma.rn.f64 	%fd163, %fd162, %fd398, %fd398;
	fma.rn.f64 	%fd164, %fd162, %fd149, 0d3FF0000000000000;
	selp.f64 	%fd165, %fd164, %fd163, %p8;
	and.b32  	%r170, %r342, 2;
	setp.eq.s32 	%p9, %r170, 0;
	mov.f64 	%fd166, 0d0000000000000000;
	sub.f64 	%fd167, %fd166, %fd165;
	selp.f64 	%fd168, %fd165, %fd167, %p9;
	sqrt.rn.f64 	%fd169, %fd12;
	mul.f64 	%fd19, %fd169, %fd168;
	setp.ne.s32 	%p10, %r2, 0;
	@%p10 bra 	$L__BB0_16;
	mov.b32 	%r343, 0;
	mov.u32 	%r173, _ZZ9CalKernelPdS_S_P17curandStateXORWOWE4zdis;
$L__BB0_15:
	shl.b32 	%r172, %r343, 3;
	add.s32 	%r174, %r173, %r172;
	mov.b64 	%rd41, 0;
	st.shared.u64 	[%r174], %rd41;
	st.shared.u64 	[%r174+8], %rd41;
	st.shared.u64 	[%r174+16], %rd41;
	st.shared.u64 	[%r174+24], %rd41;
	add.s32 	%r343, %r343, 4;
	setp.ne.s32 	%p11, %r343, 300;
	@%p11 bra 	$L__BB0_15;
$L__BB0_16:
	mov.b32 	%r176, 1127219200;
	mov.b32 	%r177, -2147483648;
	mov.b64 	%fd20, {%r177, %r176};
	mov.f64 	%fd170, 0d405F6A7A2955385E;
	{
	.reg .b32 %temp; 
	mov.b64 	{%temp, %r178}, %fd170;
	}
	and.b32  	%r26, %r178, 2147483647;
	{
	.reg .b32 %temp; 
	mov.b64 	{%r179, %temp}, %fd170;
	}
	mov.b64 	%fd21, {%r179, %r26};
	{
	.reg .b32 %temp; 
	mov.b64 	{%temp, %r180}, %fd21;
	}
	shr.u32 	%r181, %r180, 20;
	setp.lt.u32 	%p12, %r180, 1048576;
	mul.f64 	%fd171, %fd21, 0d4350000000000000;
	{
	.reg .b32 %temp; 
	mov.b64 	{%temp, %r182}, %fd171;
	}
	shr.u32 	%r183, %r182, 20;
	add.s32 	%r184, %r181, %r183;
	add.s32 	%r185, %r184, -54;
	selp.f64 	%fd172, %fd171, %fd21, %p12;
	selp.b32 	%r27, %r185, %r181, %p12;
	mov.b64 	%rd42, %fd172;
	and.b64  	%rd43, %rd42, 4503599627370495;
	or.b64  	%rd2, %rd43, 4503599627370496;
	mul.f64 	%fd413, %fd3, 0d405F6A7A2955385E;
	mul.f64 	%fd399, %fd19, 0d3F3CD5F99C38B04B;
	mov.b32 	%r344, 0;
$L__BB0_17:
	bar.sync 	0;
	abs.f64 	%fd26, %fd413;
	setp.neu.f64 	%p13, %fd26, 0d7FF0000000000000;
	@%p13 bra 	$L__BB0_19;
	mov.f64 	%fd178, 0d0000000000000000;
	mul.rn.f64 	%fd401, %fd413, %fd178;
	mov.b32 	%r351, 0;
	bra.uni 	$L__BB0_21;
$L__BB0_19:
	mul.f64 	%fd173, %fd413, 0d3FE45F306DC9C883;
	cvt.rni.s32.f64 	%r351, %fd173;
	cvt.rn.f64.s32 	%fd174, %r351;
	fma.rn.f64 	%fd175, %fd174, 0dBFF921FB54442D18, %fd413;
	fma.rn.f64 	%fd176, %fd174, 0dBC91A62633145C00, %fd175;
	fma.rn.f64 	%fd401, %fd174, 0dB97B839A252049C0, %fd176;
	setp.ltu.f64 	%p14, %fd26, 0d41E0000000000000;
	@%p14 bra 	$L__BB0_21;
	{ // callseq 1, 0
	.param .b64 param0;
	st.param.f64 	[param0], %fd413;
	.param .align 16 .b8 retval0[16];
	call.uni (retval0), 
	__internal_trig_reduction_slowpathd, 
	(
	param0
	);
	ld.param.f64 	%fd401, [retval0];
	ld.param.b32 	%r351, [retval0+8];
	} // callseq 1
$L__BB0_21:
	shl.b32 	%r189, %r351, 6;
	cvt.u64.u32 	%rd44, %r189;
	and.b64  	%rd45, %rd44, 64;
	add.s64 	%rd47, %rd39, %rd45;
	mul.rn.f64 	%fd179, %fd401, %fd401;
	and.b32  	%r190, %r351, 1;
	setp.eq.b32 	%p15, %r190, 1;
	selp.f64 	%fd180, 0dBDA8FF8320FD8164, 0d3DE5DB65F9785EBA, %p15;
	ld.global.nc.v2.f64 	{%fd181, %fd182}, [%rd47];
	fma.rn.f64 	%fd183, %fd180, %fd179, %fd181;
	fma.rn.f64 	%fd184, %fd183, %fd179, %fd182;
	ld.global.nc.v2.f64 	{%fd185, %fd186}, [%rd47+16];
	fma.rn.f64 	%fd187, %fd184, %fd179, %fd185;
	fma.rn.f64 	%fd188, %fd187, %fd179, %fd186;
	ld.global.nc.v2.f64 	{%fd189, %fd190}, [%rd47+32];
	fma.rn.f64 	%fd191, %fd188, %fd179, %fd189;
	fma.rn.f64 	%fd192, %fd191, %fd179, %fd190;
	fma.rn.f64 	%fd193, %fd192, %fd401, %fd401;
	fma.rn.f64 	%fd194, %fd192, %fd179, 0d3FF0000000000000;
	selp.f64 	%fd195, %fd194, %fd193, %p15;
	and.b32  	%r191, %r351, 2;
	setp.eq.s32 	%p16, %r191, 0;
	mov.f64 	%fd196, 0d0000000000000000;
	sub.f64 	%fd197, %fd196, %fd195;
	selp.f64 	%fd198, %fd195, %fd197, %p16;
	fma.rn.f64 	%fd31, %fd198, 0d3F3F41DA116B5D87, %fd413;
	shr.u32 	%r192, %r346, 2;
	xor.b32  	%r193, %r192, %r346;
	shl.b32 	%r194, %r350, 4;
	shl.b32 	%r195, %r193, 1;
	xor.b32  	%r196, %r194, %r195;
	xor.b32  	%r197, %r196, %r350;
	xor.b32  	%r38, %r197, %r193;
	add.s32 	%r198, %r345, %r38;
	add.s32 	%r199, %r198, 362437;
	shr.u32 	%r200, %r347, 2;
	xor.b32  	%r201, %r200, %r347;
	shl.b32 	%r202, %r38, 4;
	shl.b32 	%r203, %r201, 1;
	xor.b32  	%r204, %r203, %r202;
	xor.b32  	%r205, %r204, %r201;
	xor.b32  	%r39, %r205, %r38;
	add.s32 	%r206, %r345, %r39;
	add.s32 	%r207, %r206, 724874;
	cvt.u64.u32 	%rd48, %r199;
	mul.wide.u32 	%rd49, %r207, 2097152;
	xor.b64  	%rd50, %rd49, %rd48;
	cvt.rn.f64.u64 	%fd199, %rd50;
	fma.rn.f64 	%fd402, %fd199, 0d3CA0000000000000, 0d3C90000000000000;
	shr.u32 	%r208, %r348, 2;
	xor.b32  	%r209, %r208, %r348;
	shl.b32 	%r210, %r39, 4;
	shl.b32 	%r211, %r209, 1;
	xor.b32  	%r212, %r211, %r210;
	xor.b32  	%r213, %r212, %r209;
	xor.b32  	%r40, %r213, %r39;
	add.s32 	%r214, %r345, %r40;
	add.s32 	%r215, %r214, 1087311;
	shr.u32 	%r216, %r349, 2;
	xor.b32  	%r217, %r216, %r349;
	shl.b32 	%r218, %r40, 4;
	shl.b32 	%r219, %r217, 1;
	xor.b32  	%r220, %r219, %r218;
	xor.b32  	%r221, %r220, %r217;
	xor.b32  	%r346, %r221, %r40;
	add.s32 	%r222, %r345, %r346;
	add.s32 	%r223, %r222, 1449748;
	cvt.u64.u32 	%rd51, %r215;
	mul.wide.u32 	%rd52, %r223, 2097152;
	xor.b64  	%rd53, %rd52, %rd51;
	cvt.rn.f64.u64 	%fd200, %rd53;
	fma.rn.f64 	%fd33, %fd200, 0d3CA0000000000000, 0d3C90000000000000;
	{
	.reg .b32 %temp; 
	mov.b64 	{%temp, %r352}, %fd402;
	}
	{
	.reg .b32 %temp; 
	mov.b64 	{%r353, %temp}, %fd402;
	}
	setp.gt.s32 	%p17, %r352, 1048575;
	mov.b32 	%r354, -1023;
	@%p17 bra 	$L__BB0_23;
	mul.f64 	%fd402, %fd402, 0d4350000000000000;
	{
	.reg .b32 %temp; 
	mov.b64 	{%temp, %r352}, %fd402;
	}
	{
	.reg .b32 %temp; 
	mov.b64 	{%r353, %temp}, %fd402;
	}
	mov.b32 	%r354, -1077;
$L__BB0_23:
	add.s32 	%r225, %r352, -1;
	setp.gt.u32 	%p18, %r225, 2146435070;
	@%p18 bra 	$L__BB0_27;
	shr.u32 	%r228, %r352, 20;
	add.s32 	%r355, %r354, %r228;
	and.b32  	%r229, %r352, 1048575;
	or.b32  	%r230, %r229, 1072693248;
	mov.b64 	%fd403, {%r353, %r230};
	setp.lt.u32 	%p20, %r230, 1073127583;
	@%p20 bra 	$L__BB0_26;
	{
	.reg .b32 %temp; 
	mov.b64 	{%r231, %temp}, %fd403;
	}
	{
	.reg .b32 %temp; 
	mov.b64 	{%temp, %r232}, %fd403;
	}
	add.s32 	%r233, %r232, -1048576;
	mov.b64 	%fd403, {%r231, %r233};
	add.s32 	%r355, %r355, 1;
$L__BB0_26:
	add.f64 	%fd202, %fd403, 0dBFF0000000000000;
	add.f64 	%fd203, %fd403, 0d3FF0000000000000;
	rcp.approx.ftz.f64 	%fd204, %fd203;
	neg.f64 	%fd205, %fd203;
	fma.rn.f64 	%fd206, %fd205, %fd204, 0d3FF0000000000000;
	fma.rn.f64 	%fd207, %fd206, %fd206, %fd206;
	fma.rn.f64 	%fd208, %fd207, %fd204, %fd204;
	mul.f64 	%fd209, %fd202, %fd208;
	fma.rn.f64 	%fd210, %fd202, %fd208, %fd209;
	mul.f64 	%fd211, %fd210, %fd210;
	fma.rn.f64 	%fd212, %fd211, 0d3EB1380B3AE80F1E, 0d3ED0EE258B7A8B04;
	fma.rn.f64 	%fd213, %fd212, %fd211, 0d3EF3B2669F02676F;
	fma.rn.f64 	%fd214, %fd213, %fd211, 0d3F1745CBA9AB0956;
	fma.rn.f64 	%fd215, %fd214, %fd211, 0d3F3C71C72D1B5154;
	fma.rn.f64 	%fd216, %fd215, %fd211, 0d3F624924923BE72D;
	fma.rn.f64 	%fd217, %fd216, %fd211, 0d3F8999999999A3C4;
	fma.rn.f64 	%fd218, %fd217, %fd211, 0d3FB5555555555554;
	sub.f64 	%fd219, %fd202, %fd210;
	add.f64 	%fd220, %fd219, %fd219;
	neg.f64 	%fd221, %fd210;
	fma.rn.f64 	%fd222, %fd221, %fd202, %fd220;
	mul.f64 	%fd223, %fd208, %fd222;
	mul.f64 	%fd224, %fd211, %fd218;
	fma.rn.f64 	%fd225, %fd224, %fd210, %fd223;
	xor.b32  	%r234, %r355, -2147483648;
	mov.b32 	%r235, 1127219200;
	mov.b64 	%fd226, {%r234, %r235};
	sub.f64 	%fd227, %fd226, %fd20;
	fma.rn.f64 	%fd228, %fd227, 0d3FE62E42FEFA39EF, %fd210;
	fma.rn.f64 	%fd229, %fd227, 0dBFE62E42FEFA39EF, %fd228;
	sub.f64 	%fd230, %fd229, %fd210;
	sub.f64 	%fd231, %fd225, %fd230;
	fma.rn.f64 	%fd232, %fd227, 0d3C7ABC9E3B39803F, %fd231;
	add.f64 	%fd404, %fd228, %fd232;
	bra.uni 	$L__BB0_28;
$L__BB0_27:
	fma.rn.f64 	%fd201, %fd402, 0d7FF0000000000000, 0d7FF0000000000000;
	{
	.reg .b32 %temp; 
	mov.b64 	{%temp, %r226}, %fd402;
	}
	and.b32  	%r227, %r226, 2147483647;
	setp.eq.s32 	%p19, %r227, 0;
	selp.f64 	%fd404, 0dFFF0000000000000, %fd201, %p19;
$L__BB0_28:
	mov.f64 	%fd233, 0d0000000000000000;
	mov.f64 	%fd234, 0d7FF0000000000000;
	mul.rn.f64 	%fd406, %fd234, %fd233;
	mul.f64 	%fd235, %fd404, 0dC000000000000000;
	sqrt.rn.f64 	%fd43, %fd235;
	mul.f64 	%fd44, %fd33, 0d401921FB54442D18;
	setp.eq.f64 	%p21, %fd44, 0d7FF0000000000000;
	mov.b32 	%r357, 1;
	@%p21 bra 	$L__BB0_32;
	mul.f64 	%fd236, %fd44, 0d3FE45F306DC9C883;
	cvt.rni.s32.f64 	%r356, %fd236;
	cvt.rn.f64.s32 	%fd237, %r356;
	fma.rn.f64 	%fd238, %fd237, 0dBFF921FB54442D18, %fd44;
	fma.rn.f64 	%fd239, %fd237, 0dBC91A62633145C00, %fd238;
	fma.rn.f64 	%fd406, %fd237, 0dB97B839A252049C0, %fd239;
	setp.ltu.f64 	%p22, %fd44, 0d41E0000000000000;
	@%p22 bra 	$L__BB0_31;
	{ // callseq 2, 0
	.param .b64 param0;
	st.param.f64 	[param0], %fd44;
	.param .align 16 .b8 retval0[16];
	call.uni (retval0), 
	__internal_trig_reduction_slowpathd, 
	(
	param0
	);
	ld.param.f64 	%fd406, [retval0];
	ld.param.b32 	%r356, [retval0+8];
	} // callseq 2
$L__BB0_31:
	add.s32 	%r357, %r356, 1;
$L__BB0_32:
	shl.b32 	%r239, %r357, 6;
	cvt.u64.u32 	%rd54, %r239;
	and.b64  	%rd55, %rd54, 64;
	add.s64 	%rd57, %rd39, %rd55;
	mul.rn.f64 	%fd241, %fd406, %fd406;
	and.b32  	%r240, %r357, 1;
	setp.eq.b32 	%p23, %r240, 1;
	selp.f64 	%fd242, 0dBDA8FF8320FD8164, 0d3DE5DB65F9785EBA, %p23;
	ld.global.nc.v2.f64 	{%fd243, %fd244}, [%rd57];
	fma.rn.f64 	%fd245, %fd242, %fd241, %fd243;
	fma.rn.f64 	%fd246, %fd245, %fd241, %fd244;
	ld.global.nc.v2.f64 	{%fd247, %fd248}, [%rd57+16];
	fma.rn.f64 	%fd249, %fd246, %fd241, %fd247;
	fma.rn.f64 	%fd250, %fd249, %fd241, %fd248;
	ld.global.nc.v2.f64 	{%fd251, %fd252}, [%rd57+32];
	fma.rn.f64 	%fd253, %fd250, %fd241, %fd251;
	fma.rn.f64 	%fd254, %fd253, %fd241, %fd252;
	fma.rn.f64 	%fd255, %fd254, %fd406, %fd406;
	fma.rn.f64 	%fd256, %fd254, %fd241, 0d3FF0000000000000;
	selp.f64 	%fd257, %fd256, %fd255, %p23;
	and.b32  	%r241, %r357, 2;
	setp.eq.s32 	%p24, %r241, 0;
	mov.f64 	%fd258, 0d0000000000000000;
	sub.f64 	%fd259, %fd258, %fd257;
	selp.f64 	%fd260, %fd257, %fd259, %p24;
	mul.f64 	%fd261, %fd43, 0d3EDF6D78EA61CDF0;
	mul.f64 	%fd49, %fd261, %fd260;
	shr.u32 	%r242, %r350, 2;
	xor.b32  	%r243, %r242, %r350;
	shl.b32 	%r244, %r346, 4;
	shl.b32 	%r245, %r243, 1;
	xor.b32  	%r246, %r245, %r244;
	xor.b32  	%r247, %r246, %r243;
	xor.b32  	%r347, %r247, %r346;
	add.s32 	%r248, %r345, %r347;
	add.s32 	%r249, %r248, 1812185;
	shr.u32 	%r250, %r38, 2;
	xor.b32  	%r251, %r250, %r38;
	shl.b32 	%r252, %r347, 4;
	shl.b32 	%r253, %r251, 1;
	xor.b32  	%r254, %r253, %r252;
	xor.b32  	%r255, %r254, %r251;
	xor.b32  	%r348, %r255, %r347;
	add.s32 	%r256, %r345, %r348;
	add.s32 	%r257, %r256, 2174622;
	cvt.u64.u32 	%rd58, %r249;
	mul.wide.u32 	%rd59, %r257, 2097152;
	xor.b64  	%rd60, %rd59, %rd58;
	cvt.rn.f64.u64 	%fd262, %rd60;
	fma.rn.f64 	%fd407, %fd262, 0d3CA0000000000000, 0d3C90000000000000;
	shr.u32 	%r258, %r39, 2;
	xor.b32  	%r259, %r258, %r39;
	shl.b32 	%r260, %r348, 4;
	shl.b32 	%r261, %r259, 1;
	xor.b32  	%r262, %r261, %r260;
	xor.b32  	%r263, %r262, %r259;
	xor.b32  	%r349, %r263, %r348;
	add.s32 	%r264, %r345, %r349;
	add.s32 	%r265, %r264, 2537059;
	shr.u32 	%r266, %r40, 2;
	xor.b32  	%r267, %r266, %r40;
	shl.b32 	%r268, %r349, 4;
	shl.b32 	%r269, %r267, 1;
	xor.b32  	%r270, %r269, %r268;
	xor.b32  	%r271, %r270, %r267;
	xor.b32  	%r350, %r271, %r349;
	add.s32 	%r345, %r345, 2899496;
	add.s32 	%r272, %r350, %r345;
	cvt.u64.u32 	%rd61, %r265;
	mul.wide.u32 	%rd62, %r272, 2097152;
	xor.b64  	%rd63, %rd62, %rd61;
	cvt.rn.f64.u64 	%fd263, %rd63;
	fma.rn.f64 	%fd51, %fd263, 0d3CA0000000000000, 0d3C90000000000000;
	{
	.reg .b32 %temp; 
	mov.b64 	{%temp, %r358}, %fd407;
	}
	{
	.reg .b32 %temp; 
	mov.b64 	{%r359, %temp}, %fd407;
	}
	setp.gt.s32 	%p25, %r358, 1048575;
	mov.b32 	%r360, -1023;
	@%p25 bra 	$L__BB0_34;
	mul.f64 	%fd407, %fd407, 0d4350000000000000;
	{
	.reg .b32 %temp; 
	mov.b64 	{%temp, %r358}, %fd407;
	}
	{
	.reg .b32 %temp; 
	mov.b64 	{%r359, %temp}, %fd407;
	}
	mov.b32 	%r360, -1077;
$L__BB0_34:
	add.s32 	%r274, %r358, -1;
	setp.gt.u32 	%p26, %r274, 2146435070;
	@%p26 bra 	$L__BB0_38;
	shr.u32 	%r277, %r358, 20;
	add.s32 	%r361, %r360, %r277;
	and.b32  	%r278, %r358, 1048575;
	or.b32  	%r279, %r278, 1072693248;
	mov.b64 	%fd408, {%r359, %r279};
	setp.lt.u32 	%p28, %r279, 1073127583;
	@%p28 bra 	$L__BB0_37;
	{
	.reg .b32 %temp; 
	mov.b64 	{%r280, %temp}, %fd408;
	}
	{
	.reg .b32 %temp; 
	mov.b64 	{%temp, %r281}, %fd408;
	}
	add.s32 	%r282, %r281, -1048576;
	mov.b64 	%fd408, {%r280, %r282};
	add.s32 	%r361, %r361, 1;
$L__BB0_37:
	add.f64 	%fd265, %fd408, 0dBFF0000000000000;
	add.f64 	%fd266, %fd408, 0d3FF0000000000000;
	rcp.approx.ftz.f64 	%fd267, %fd266;
	neg.f64 	%fd268, %fd266;
	fma.rn.f64 	%fd269, %fd268, %fd267, 0d3FF0000000000000;
	fma.rn.f64 	%fd270, %fd269, %fd269, %fd269;
	fma.rn.f64 	%fd271, %fd270, %fd267, %fd267;
	mul.f64 	%fd272, %fd265, %fd271;
	fma.rn.f64 	%fd273, %fd265, %fd271, %fd272;
	mul.f64 	%fd274, %fd273, %fd273;
	fma.rn.f64 	%fd275, %fd274, 0d3EB1380B3AE80F1E, 0d3ED0EE258B7A8B04;
	fma.rn.f64 	%fd276, %fd275, %fd274, 0d3EF3B2669F02676F;
	fma.rn.f64 	%fd277, %fd276, %fd274, 0d3F1745CBA9AB0956;
	fma.rn.f64 	%fd278, %fd277, %fd274, 0d3F3C71C72D1B5154;
	fma.rn.f64 	%fd279, %fd278, %fd274, 0d3F624924923BE72D;
	fma.rn.f64 	%fd280, %fd279, %fd274, 0d3F8999999999A3C4;
	fma.rn.f64 	%fd281, %fd280, %fd274, 0d3FB5555555555554;
	sub.f64 	%fd282, %fd265, %fd273;
	add.f64 	%fd283, %fd282, %fd282;
	neg.f64 	%fd284, %fd273;
	fma.rn.f64 	%fd285, %fd284, %fd265, %fd283;
	mul.f64 	%fd286, %fd271, %fd285;
	mul.f64 	%fd287, %fd274, %fd281;
	fma.rn.f64 	%fd288, %fd287, %fd273, %fd286;
	xor.b32  	%r283, %r361, -2147483648;
	mov.b32 	%r284, 1127219200;
	mov.b64 	%fd289, {%r283, %r284};
	sub.f64 	%fd290, %fd289, %fd20;
	fma.rn.f64 	%fd291, %fd290, 0d3FE62E42FEFA39EF, %fd273;
	fma.rn.f64 	%fd292, %fd290, 0dBFE62E42FEFA39EF, %fd291;
	sub.f64 	%fd293, %fd292, %fd273;
	sub.f64 	%fd294, %fd288, %fd293;
	fma.rn.f64 	%fd295, %fd290, 0d3C7ABC9E3B39803F, %fd294;
	add.f64 	%fd409, %fd291, %fd295;
	bra.uni 	$L__BB0_39;
$L__BB0_38:
	fma.rn.f64 	%fd264, %fd407, 0d7FF0000000000000, 0d7FF0000000000000;
	{
	.reg .b32 %temp; 
	mov.b64 	{%temp, %r275}, %fd407;
	}
	and.b32  	%r276, %r275, 2147483647;
	setp.eq.s32 	%p27, %r276, 0;
	selp.f64 	%fd409, 0dFFF0000000000000, %fd264, %p27;
$L__BB0_39:
	mov.f64 	%fd296, 0d0000000000000000;
	mov.f64 	%fd297, 0d7FF0000000000000;
	mul.rn.f64 	%fd411, %fd297, %fd296;
	mul.f64 	%fd298, %fd409, 0dC000000000000000;
	sqrt.rn.f64 	%fd61, %fd298;
	mul.f64 	%fd62, %fd51, 0d401921FB54442D18;
	setp.eq.f64 	%p29, %fd62, 0d7FF0000000000000;
	mov.b32 	%r363, 1;
	@%p29 bra 	$L__BB0_43;
	mul.f64 	%fd299, %fd62, 0d3FE45F306DC9C883;
	cvt.rni.s32.f64 	%r362, %fd299;
	cvt.rn.f64.s32 	%fd300, %r362;
	fma.rn.f64 	%fd301, %fd300, 0dBFF921FB54442D18, %fd62;
	fma.rn.f64 	%fd302, %fd300, 0dBC91A62633145C00, %fd301;
	fma.rn.f64 	%fd411, %fd300, 0dB97B839A252049C0, %fd302;
	setp.ltu.f64 	%p30, %fd62, 0d41E0000000000000;
	@%p30 bra 	$L__BB0_42;
	{ // callseq 3, 0
	.param .b64 param0;
	st.param.f64 	[param0], %fd62;
	.param .align 16 .b8 retval0[16];
	call.uni (retval0), 
	__internal_trig_reduction_slowpathd, 
	(
	param0
	);
	ld.param.f64 	%fd411, [retval0];
	ld.param.b32 	%r362, [retval0+8];
	} // callseq 3
$L__BB0_42:
	add.s32 	%r363, %r362, 1;
$L__BB0_43:
	fma.rn.f64 	%fd304, %fd399, 0dBF230164840E171A, %fd49;
	shl.b32 	%r288, %r363, 6;
	cvt.u64.u32 	%rd64, %r288;
	and.b64  	%rd65, %rd64, 64;
	add.s64 	%rd67, %rd39, %rd65;
	mul.rn.f64 	%fd305, %fd411, %fd411;
	and.b32  	%r289, %r363, 1;
	setp.eq.b32 	%p31, %r289, 1;
	selp.f64 	%fd306, 0dBDA8FF8320FD8164, 0d3DE5DB65F9785EBA, %p31;
	ld.global.nc.v2.f64 	{%fd307, %fd308}, [%rd67];
	fma.rn.f64 	%fd309, %fd306, %fd305, %fd307;
	fma.rn.f64 	%fd310, %fd309, %fd305, %fd308;
	ld.global.nc.v2.f64 	{%fd311, %fd312}, [%rd67+16];
	fma.rn.f64 	%fd313, %fd310, %fd305, %fd311;
	fma.rn.f64 	%fd314, %fd313, %fd305, %fd312;
	ld.global.nc.v2.f64 	{%fd315, %fd316}, [%rd67+32];
	fma.rn.f64 	%fd317, %fd314, %fd305, %fd315;
	fma.rn.f64 	%fd318, %fd317, %fd305, %fd316;
	fma.rn.f64 	%fd319, %fd318, %fd411, %fd411;
	fma.rn.f64 	%fd320, %fd318, %fd305, 0d3FF0000000000000;
	selp.f64 	%fd321, %fd320, %fd319, %p31;
	and.b32  	%r290, %r363, 2;
	setp.eq.s32 	%p32, %r290, 0;
	mov.f64 	%fd322, 0d0000000000000000;
	sub.f64 	%fd323, %fd322, %fd321;
	selp.f64 	%fd324, %fd321, %fd323, %p32;
	mul.f64 	%fd325, %fd61, 0d3EEC9E3168624AA5;
	fma.rn.f64 	%fd326, %fd325, %fd324, %fd304;
	mul.f64 	%fd327, %fd326, 0d40741B2F769CF0E0;
	mul.f64 	%fd328, %fd327, 0d3FE0000000000000;
	fma.rn.f64 	%fd329, %fd399, 0d40741B2F769CF0E0, %fd328;
	add.f64 	%fd67, %fd31, %fd329;
	add.f64 	%fd399, %fd399, %fd304;
	{
	.reg .b32 %temp; 
	mov.b64 	{%temp, %r291}, %fd67;
	}
	and.b32  	%r292, %r291, 2147483647;
	{
	.reg .b32 %temp; 
	mov.b64 	{%r293, %temp}, %fd67;
	}
	mov.b64 	%fd412, {%r293, %r292};
	max.u32 	%r294, %r292, %r26;
	setp.lt.u32 	%p33, %r294, 2146435072;
	@%p33 bra 	$L__BB0_47;
	setp.num.f64 	%p41, %fd21, %fd21;
	setp.num.f64 	%p42, %fd412, %fd412;
	and.pred  	%p43, %p42, %p41;
	@%p43 bra 	$L__BB0_46;
	mov.f64 	%fd335, 0d405F6A7A2955385E;
	add.rn.f64 	%fd413, %fd67, %fd335;
	bra.uni 	$L__BB0_58;
$L__BB0_46:
	setp.eq.f64 	%p44, %fd412, 0d7FF0000000000000;
	selp.f64 	%fd413, 0dFFF8000000000000, %fd67, %p44;
	bra.uni 	$L__BB0_58;
$L__BB0_47:
	setp.eq.f64 	%p34, %fd21, 0d0000000000000000;
	mov.f64 	%fd413, 0dFFF8000000000000;
	@%p34 bra 	$L__BB0_58;
	setp.ltu.f64 	%p35, %fd412, %fd21;
	mov.f64 	%fd413, %fd67;
	@%p35 bra 	$L__BB0_58;
	{
	.reg .b32 %temp; 
	mov.b64 	{%temp, %r295}, %fd412;
	}
	shr.u32 	%r364, %r295, 20;
	setp.gt.u32 	%p36, %r295, 1048575;
	@%p36 bra 	$L__BB0_51;
	mul.f64 	%fd412, %fd412, 0d4350000000000000;
	{
	.reg .b32 %temp; 
	mov.b64 	{%temp, %r296}, %fd412;
	}
	shr.u32 	%r297, %r296, 20;
	add.s32 	%r298, %r364, %r297;
	add.s32 	%r364, %r298, -54;
$L__BB0_51:
	mov.b64 	%rd68, %fd412;
	and.b64  	%rd69, %rd68, 4503599627370495;
	or.b64  	%rd89, %rd69, 4503599627370496;
	sub.s32 	%r365, %r364, %r27;
$L__BB0_52:
	sub.s64 	%rd70, %rd89, %rd2;
	mov.b64 	%fd331, %rd70;
	{
	.reg .b32 %temp; 
	mov.b64 	{%temp, %r299}, %fd331;
	}
	setp.lt.s32 	%p37, %r299, 0;
	selp.b64 	%rd5, %rd89, %rd70, %p37;
	shl.b64 	%rd89, %rd5, 1;
	add.s32 	%r82, %r365, -1;
	setp.gt.s32 	%p38, %r365, 0;
	mov.u32 	%r365, %r82;
	@%p38 bra 	$L__BB0_52;
	and.b64  	%rd7, %rd5, 9223372036854775807;
	setp.eq.s64 	%p39, %rd7, 0;
	mov.b64 	%rd90, 0;
	@%p39 bra 	$L__BB0_57;
	mov.b64 	%fd332, %rd7;
	mul.f64 	%fd333, %fd332, 0d4350000000000000;
	{
	.reg .b32 %temp; 
	mov.b64 	{%temp, %r300}, %fd333;
	}
	shr.u32 	%r301, %r300, 20;
	sub.s32 	%r302, 55, %r301;
	sub.s32 	%r83, %r27, %r302;
	shl.b64 	%rd8, %rd7, %r302;
	setp.gt.s32 	%p40, %r83, 0;
	@%p40 bra 	$L__BB0_56;
	sub.s32 	%r304, 1, %r83;
	shr.u64 	%rd90, %rd8, %r304;
	bra.uni 	$L__BB0_57;
$L__BB0_56:
	add.s32 	%r303, %r83, -1;
	cvt.u64.u32 	%rd72, %r303;
	shl.b64 	%rd73, %rd72, 52;
	add.s64 	%rd90, %rd73, %rd8;
$L__BB0_57:
	mov.b64 	%fd334, %rd90;
	copysign.f64 	%fd413, %fd67, %fd334;
$L__BB0_58:
	div.rn.f64 	%fd336, %fd413, 0d3FDACEE9F37BEBD5;
	cvt.rzi.s32.f64 	%r84, %fd336;
	setp.lt.s32 	%p45, %r84, 0;
	@%p45 bra 	$L__BB0_61;
	shl.b32 	%r305, %r84, 3;
	mov.u32 	%r306, _ZZ9CalKernelPdS_S_P17curandStateXORWOWE4zdis;
	add.s32 	%r85, %r306, %r305;
	ld.shared.u64 	%rd91, [%r85];
$L__BB0_60:
	mov.b64 	%fd337, %rd91;
	add.f64 	%fd338, %fd337, 0d3FF0000000000000;
	mov.b64 	%rd74, %fd338;
	atom.relaxed.shared.cas.b64 	%rd14, [%r85], %rd91, %rd74;
	setp.ne.s64 	%p46, %rd91, %rd14;
	mov.u64 	%rd91, %rd14;
	@%p46 bra 	$L__BB0_60;
$L__BB0_61:
	setp.ne.s32 	%p47, %r1, 0;
	bar.sync 	0;
	@%p47 bra 	$L__BB0_80;
	mov.f64 	%fd414, 0d0000000000000000;
	mov.b32 	%r366, 0;
	mov.f64 	%fd415, %fd414;
$L__BB0_63:
	cvt.rn.f64.u32 	%fd340, %r366;
	mul.f64 	%fd78, %fd340, 0dBFDACEE9F37BEBD5;
	abs.f64 	%fd79, %fd78;
	setp.neu.f64 	%p48, %fd79, 0d7FF0000000000000;
	@%p48 bra 	$L__BB0_65;
	mov.f64 	%fd346, 0d0000000000000000;
	mul.rn.f64 	%fd416, %fd78, %fd346;
	mov.b32 	%r367, 0;
	bra.uni 	$L__BB0_67;
$L__BB0_65:
	mul.f64 	%fd341, %fd78, 0d3FE45F306DC9C883;
	cvt.rni.s32.f64 	%r367, %fd341;
	cvt.rn.f64.s32 	%fd342, %r367;
	fma.rn.f64 	%fd343, %fd342, 0dBFF921FB54442D18, %fd78;
	fma.rn.f64 	%fd344, %fd342, 0dBC91A62633145C00, %fd343;
	fma.rn.f64 	%fd416, %fd342, 0dB97B839A252049C0, %fd344;
	setp.ltu.f64 	%p49, %fd79, 0d41E0000000000000;
	@%p49 bra 	$L__BB0_67;
	{ // callseq 4, 0
	.param .b64 param0;
	st.param.f64 	[param0], %fd78;
	.param .align 16 .b8 retval0[16];
	call.uni (retval0), 
	__internal_trig_reduction_slowpathd, 
	(
	param0
	);
	ld.param.f64 	%fd416, [retval0];
	ld.param.b32 	%r367, [retval0+8];
	} // callseq 4
$L__BB0_67:
	mul.rn.f64 	%fd347, %fd416, %fd416;
	fma.rn.f64 	%fd348, %fd347, 0dBDA8FF8320FD8164, 0d3E21EEA7C1EF8528;
	fma.rn.f64 	%fd349, %fd348, %fd347, 0dBE927E4F8E06E6D9;
	fma.rn.f64 	%fd350, %fd349, %fd347, 0d3EFA01A019DDBCE9;
	fma.rn.f64 	%fd351, %fd350, %fd347, 0dBF56C16C16C15D47;
	fma.rn.f64 	%fd352, %fd351, %fd347, 0d3FA5555555555551;
	fma.rn.f64 	%fd353, %fd352, %fd347, 0dBFE0000000000000;
	fma.rn.f64 	%fd354, %fd353, %fd347, 0d3FF0000000000000;
	fma.rn.f64 	%fd355, %fd347, 0d3DE5DB65F9785EBA, 0dBE5AE5F12CB0D246;
	fma.rn.f64 	%fd356, %fd355, %fd347, 0d3EC71DE369ACE392;
	fma.rn.f64 	%fd357, %fd356, %fd347, 0dBF2A01A019DB62A1;
	fma.rn.f64 	%fd358, %fd357, %fd347, 0d3F81111111110818;
	fma.rn.f64 	%fd359, %fd358, %fd347, 0dBFC5555555555554;
	fma.rn.f64 	%fd360, %fd359, %fd347, 0d0000000000000000;
	fma.rn.f64 	%fd361, %fd360, %fd416, %fd416;
	and.b32  	%r310, %r367, 1;
	setp.eq.b32 	%p50, %r310, 1;
	{
	.reg .b32 %temp; 
	mov.b64 	{%temp, %r311}, %fd361;
	}
	{
	.reg .b32 %temp; 
	mov.b64 	{%r312, %temp}, %fd361;
	}
	xor.b32  	%r313, %r311, -2147483648;
	mov.b64 	%fd362, {%r312, %r313};
	selp.f64 	%fd417, %fd354, %fd361, %p50;
	selp.f64 	%fd418, %fd362, %fd354, %p50;
	and.b32  	%r314, %r367, 2;
	setp.eq.s32 	%p51, %r314, 0;
	@%p51 bra 	$L__BB0_69;
	{
	.reg .b32 %temp; 
	mov.b64 	{%temp, %r315}, %fd417;
	}
	{
	.reg .b32 %temp; 
	mov.b64 	{%r316, %temp}, %fd417;
	}
	xor.b32  	%r317, %r315, -2147483648;
	mov.b64 	%fd417, {%r316, %r317};
	{
	.reg .b32 %temp; 
	mov.b64 	{%temp, %r318}, %fd418;
	}
	{
	.reg .b32 %temp; 
	mov.b64 	{%r319, %temp}, %fd418;
	}
	xor.b32  	%r320, %r318, -2147483648;
	mov.b64 	%fd418, {%r319, %r320};
$L__BB0_69:
	shl.b32 	%r321, %r366, 3;
	mov.u32 	%r322, _ZZ9CalKernelPdS_S_P17curandStateXORWOWE4zdis;
	add.s32 	%r90, %r322, %r321;
	ld.shared.f64 	%fd363, [%r90];
	fma.rn.f64 	%fd90, %fd417, %fd363, %fd415;
	fma.rn.f64 	%fd91, %fd418, %fd363, %fd414;
	mov.b64 	%rd75, 0;
	st.shared.u64 	[%r90], %rd75;
	add.s32 	%r323, %r366, 1;
	cvt.rn.f64.u32 	%fd364, %r323;
	mul.f64 	%fd92, %fd364, 0dBFDACEE9F37BEBD5;
	abs.f64 	%fd93, %fd92;
	setp.eq.f64 	%p52, %fd93, 0d7FF0000000000000;
	@%p52 bra 	$L__BB0_72;
	mul.f64 	%fd365, %fd92, 0d3FE45F306DC9C883;
	cvt.rni.s32.f64 	%r368, %fd365;
	cvt.rn.f64.s32 	%fd366, %r368;
	fma.rn.f64 	%fd367, %fd366, 0dBFF921FB54442D18, %fd92;
	fma.rn.f64 	%fd368, %fd366, 0dBC91A62633145C00, %fd367;
	fma.rn.f64 	%fd419, %fd366, 0dB97B839A252049C0, %fd368;
	setp.ltu.f64 	%p53, %fd93, 0d41E0000000000000;
	@%p53 bra 	$L__BB0_73;
	{ // callseq 5, 0
	.param .b64 param0;
	st.param.f64 	[param0], %fd92;
	.param .align 16 .b8 retval0[16];
	call.uni (retval0), 
	__internal_trig_reduction_slowpathd, 
	(
	param0
	);
	ld.param.f64 	%fd419, [retval0];
	ld.param.b32 	%r368, [retval0+8];
	} // callseq 5
	bra.uni 	$L__BB0_73;
$L__BB0_72:
	mov.f64 	%fd370, 0d0000000000000000;
	mul.rn.f64 	%fd419, %fd92, %fd370;
	mov.b32 	%r368, 0;
$L__BB0_73:
	mul.rn.f64 	%fd371, %fd419, %fd419;
	fma.rn.f64 	%fd372, %fd371, 0dBDA8FF8320FD8164, 0d3E21EEA7C1EF8528;
	fma.rn.f64 	%fd373, %fd372, %fd371, 0dBE927E4F8E06E6D9;
	fma.rn.f64 	%fd374, %fd373, %fd371, 0d3EFA01A019DDBCE9;
	fma.rn.f64 	%fd375, %fd374, %fd371, 0dBF56C16C16C15D47;
	fma.rn.f64 	%fd376, %fd375, %fd371, 0d3FA5555555555551;
	fma.rn.f64 	%fd377, %fd376, %fd371, 0dBFE0000000000000;
	fma.rn.f64 	%fd378, %fd377, %fd371, 0d3FF0000000000000;
	fma.rn.f64 	%fd379, %fd371, 0d3DE5DB65F9785EBA, 0dBE5AE5F12CB0D246;
	fma.rn.f64 	%fd380, %fd379, %fd371, 0d3EC71DE369ACE392;
	fma.rn.f64 	%fd381, %fd380, %fd371, 0dBF2A01A019DB62A1;
	fma.rn.f64 	%fd382, %fd381, %fd371, 0d3F81111111110818;
	fma.rn.f64 	%fd383, %fd382, %fd371, 0dBFC5555555555554;
	fma.rn.f64 	%fd384, %fd383, %fd371, 0d0000000000000000;
	fma.rn.f64 	%fd385, %fd384, %fd419, %fd419;
	and.b32  	%r326, %r368, 1;
	setp.eq.b32 	%p54, %r326, 1;
	{
	.reg .b32 %temp; 
	mov.b64 	{%temp, %r327}, %fd385;
	}
	{
	.reg .b32 %temp; 
	mov.b64 	{%r328, %temp}, %fd385;
	}
	xor.b32  	%r329, %r327, -2147483648;
	mov.b64 	%fd386, {%r328, %r329};
	selp.f64 	%fd420, %fd378, %fd385, %p54;
	selp.f64 	%fd421, %fd386, %fd378, %p54;
	and.b32  	%r330, %r368, 2;
	setp.eq.s32 	%p55, %r330, 0;
	@%p55 bra 	$L__BB0_75;
	{
	.reg .b32 %temp; 
	mov.b64 	{%temp, %r331}, %fd420;
	}
	{
	.reg .b32 %temp; 
	mov.b64 	{%r332, %temp}, %fd420;
	}
	xor.b32  	%r333, %r331, -2147483648;
	mov.b64 	%fd420, {%r332, %r333};
	{
	.reg .b32 %temp; 
	mov.b64 	{%temp, %r334}, %fd421;
	}
	{
	.reg .b32 %temp; 
	mov.b64 	{%r335, %temp}, %fd421;
	}
	xor.b32  	%r336, %r334, -2147483648;
	mov.b64 	%fd421, {%r335, %r336};
$L__BB0_75:
	ld.shared.f64 	%fd387, [%r90+8];
	fma.rn.f64 	%fd415, %fd420, %fd387, %fd90;
	fma.rn.f64 	%fd414, %fd421, %fd387, %fd91;
	mov.b64 	%rd76, 0;
	st.shared.u64 	[%r90+8], %rd76;
	add.s32 	%r366, %r366, 2;
	setp.ne.s32 	%p56, %r366, 300;
	@%p56 bra 	$L__BB0_63;
	ld.param.u64 	%rd88, [_Z9CalKernelPdS_S_P17curandStateXORWOW_param_2];
	cvta.to.global.u64 	%rd77, %rd88;
	mul.wide.u32 	%rd78, %r344, 8;
	add.s64 	%rd15, %rd77, %rd78;
	ld.global.u64 	%rd92, [%rd15];
$L__BB0_77:
	mov.b64 	%fd388, %rd92;
	add.f64 	%fd389, %fd415, %fd388;
	mov.b64 	%rd79, %fd389;
	atom.relaxed.global.cas.b64 	%rd18, [%rd15], %rd92, %rd79;
	setp.ne.s64 	%p57, %rd92, %rd18;
	mov.u64 	%rd92, %rd18;
	@%p57 bra 	$L__BB0_77;
	ld.global.u64 	%rd93, [%rd15+200000];
$L__BB0_79:
	mov.b64 	%fd390, %rd93;
	add.f64 	%fd391, %fd414, %fd390;
	mov.b64 	%rd80, %fd391;
	atom.relaxed.global.cas.b64 	%rd21, [%rd15+200000], %rd93, %rd80;
	setp.ne.s64 	%p58, %rd93, %rd21;
	mov.u64 	%rd93, %rd21;
	@%p58 bra 	$L__BB0_79;
$L__BB0_80:
	add.s32 	%r344, %r344, 1;
	setp.ne.s32 	%p59, %r344, 25000;
	@%p59 bra 	$L__BB0_17;
	ld.param.u64 	%rd87, [_Z9CalKernelPdS_S_P17curandStateXORWOW_param_1];
	ld.param.u64 	%rd86, [_Z9CalKernelPdS_S_P17curandStateXORWOW_param_0];
	setp.lt.f64 	%p60, %fd413, 0d0000000000000000;
	add.f64 	%fd392, %fd413, 0d405F6A7A2955385E;
	selp.f64 	%fd393, %fd392, %fd413, %p60;
	cvta.to.global.u64 	%rd81, %rd86;
	mul.wide.s32 	%rd82, %r2, 8;
	add.s64 	%rd83, %rd81, %rd82;
	st.global.f64 	[%rd83], %fd393;
	cvta.to.global.u64 	%rd84, %rd87;
	add.s64 	%rd85, %rd84, %rd82;
	st.global.f64 	[%rd85], %fd399;
$L__BB0_82:
	ret;

}
	// .globl	_Z11SetupKernelP17curandStateXORWOW
.visible .entry _Z11SetupKernelP17curandStateXORWOW(
	.param .u64 .ptr .align 1 _Z11SetupKernelP17curandStateXORWOW_param_0
)
{
	.reg .pred 	%p<26>;
	.reg .b32 	%r<411>;
	.reg .b64 	%rd<18>;

	ld.param.u64 	%rd8, [_Z11SetupKernelP17curandStateXORWOW_param_0];
	mov.u32 	%r183, %tid.x;
	mov.u32 	%r184, %ctaid.x;
	shl.b32 	%r185, %r184, 8;
	add.s32 	%r1, %r185, %r183;
	setp.gt.s32 	%p1, %r1, 9999;
	@%p1 bra 	$L__BB1_44;
	cvta.to.global.u64 	%rd9, %rd8;
	ld.const.u32 	%r186, [seeding];
	cvt.s64.s32 	%rd17, %r1;
	mul.wide.s32 	%rd10, %r1, 48;
	add.s64 	%rd2, %rd9, %rd10;
	xor.b32  	%r187, %r186, -1429050551;
	mul.lo.s32 	%r188, %r187, 1099087573;
	setp.gt.s32 	%p2, %r186, -1;
	selp.b32 	%r189, -644748465, -1947113066, %p2;
	add.s32 	%r190, %r189, %r188;
	add.s32 	%r191, %r190, 6615241;
	add.s32 	%r192, %r188, 123456789;
	st.global.v2.u32 	[%rd2], {%r191, %r192};
	xor.b32  	%r193, %r188, 362436069;
	add.s32 	%r194, %r189, 521288629;
	st.global.v2.u32 	[%rd2+8], {%r193, %r194};
	xor.b32  	%r195, %r189, 88675123;
	add.s32 	%r196, %r188, 5783321;
	st.global.v2.u32 	[%rd2+16], {%r195, %r196};
	setp.eq.s32 	%p3, %r1, 0;
	@%p3 bra 	$L__BB1_43;
	mov.b32 	%r317, 0;
	mov.u64 	%rd12, precalc_xorwow_matrix;
$L__BB1_3:
	and.b64  	%rd4, %rd17, 3;
	setp.eq.s64 	%p4, %rd4, 0;
	@%p4 bra 	$L__BB1_42;
	mul.wide.u32 	%rd11, %r317, 3200;
	add.s64 	%rd5, %rd12, %rd11;
	cvt.u32.u64 	%r3, %rd4;
	mov.b32 	%r318, 0;
$L__BB1_5:
	mov.b32 	%r331, 0;
	mov.u32 	%r332, %r331;
	mov.u32 	%r333, %r331;
	mov.u32 	%r334, %r331;
	mov.u32 	%r335, %r331;
	mov.u32 	%r324, %r331;
$L__BB1_6:
	mul.wide.u32 	%rd13, %r324, 4;
	add.s64 	%rd14, %rd2, %rd13;
	ld.global.u32 	%r11, [%rd14+4];
	shl.b32 	%r12, %r324, 5;
	mov.b32 	%r330, 0;
$L__BB1_7:
	.pragma "nounroll";
	shr.u32 	%r201, %r11, %r330;
	and.b32  	%r202, %r201, 1;
	setp.eq.b32 	%p5, %r202, 1;
	not.pred 	%p6, %p5;
	add.s32 	%r203, %r12, %r330;
	mul.lo.s32 	%r204, %r203, 5;
	mul.wide.u32 	%rd15, %r204, 4;
	add.s64 	%rd6, %rd5, %rd15;
	@%p6 bra 	$L__BB1_9;
	ld.global.u32 	%r205, [%rd6];
	xor.b32  	%r335, %r335, %r205;
	ld.global.u32 	%r206, [%rd6+4];
	xor.b32  	%r334, %r334, %r206;
	ld.global.u32 	%r207, [%rd6+8];
	xor.b32  	%r333, %r333, %r207;
	ld.global.u32 	%r208, [%rd6+12];
	xor.b32  	%r332, %r332, %r208;
	ld.global.u32 	%r209, [%rd6+16];
	xor.b32  	%r331, %r331, %r209;
$L__BB1_9:
	and.b32  	%r211, %r201, 2;
	setp.eq.s32 	%p7, %r211, 0;
	@%p7 bra 	$L__BB1_11;
	ld.global.u32 	%r212, [%rd6+20];
	xor.b32  	%r335, %r335, %r212;
	ld.global.u32 	%r213, [%rd6+24];
	xor.b32  	%r334, %r334, %r213;
	ld.global.u32 	%r214, [%rd6+28];
	xor.b32  	%r333, %r333, %r214;
	ld.global.u32 	%r215, [%rd6+32];
	xor.b32  	%r332, %r332, %r215;
	ld.global.u32 	%r216, [%rd6+36];
	xor.b32  	%r331, %r331, %r216;
$L__BB1_11:
	and.b32  	%r218, %r201, 4;
	setp.eq.s32 	%p8, %r218, 0;
	@%p8 bra 	$L__BB1_13;
	ld.global.u32 	%r219, [%rd6+40];
	xor.b32  	%r335, %r335, %r219;
	ld.global.u32 	%r220, [%rd6+44];
	xor.b32  	%r334, %r334, %r220;
	ld.global.u32 	%r221, [%rd6+48];
	xor.b32  	%r333, %r333, %r221;
	ld.global.u32 	%r222, [%rd6+52];
	xor.b32  	%r332, %r332, %r222;
	ld.global.u32 	%r223, [%rd6+56];
	xor.b32  	%r331, %r331, %r223;
$L__BB1_13:
	and.b32  	%r225, %r201, 8;
	setp.eq.s32 	%p9, %r225, 0;
	@%p9 bra 	$L__BB1_15;
	ld.global.u32 	%r226, [%rd6+60];
	xor.b32  	%r335, %r335, %r226;
	ld.global.u32 	%r227, [%rd6+64];
	xor.b32  	%r334, %r334, %r227;
	ld.global.u32 	%r228, [%rd6+68];
	xor.b32  	%r333, %r333, %r228;
	ld.global.u32 	%r229, [%rd6+72];
	xor.b32  	%r332, %r332, %r229;
	ld.global.u32 	%r230, [%rd6+76];
	xor.b32  	%r331, %r331, %r230;
$L__BB1_15:
	and.b32  	%r232, %r201, 16;
	setp.eq.s32 	%p10, %r232, 0;
	@%p10 bra 	$L__BB1_17;
	ld.global.u32 	%r233, [%rd6+80];
	xor.b32  	%r335, %r335, %r233;
	ld.global.u32 	%r234, [%rd6+84];
	xor.b32  	%r334, %r334, %r234;
	ld.global.u32 	%r235, [%rd6+88];
	xor.b32  	%r333, %r333, %r235;
	ld.global.u32 	%r236, [%rd6+92];
	xor.b32  	%r332, %r332, %r236;
	ld.global.u32 	%r237, [%rd6+96];
	xor.b32  	%r331, %r331, %r237;
$L__BB1_17:
	and.b32  	%r239, %r201, 32;
	setp.eq.s32 	%p11, %r239, 0;
	@%p11 bra 	$L__BB1_19;
	ld.global.u32 	%r240, [%rd6+100];
	xor.b32  	%r335, %r335, %r240;
	ld.global.u32 	%r241, [%rd6+104];
	xor.b32  	%r334, %r334, %r241;
	ld.global.u32 	%r242, [%rd6+108];
	xor.b32  	%r333, %r333, %r242;
	ld.global.u32 	%r243, [%rd6+112];
	xor.b32  	%r332, %r332, %r243;
	ld.global.u32 	%r244, [%rd6+116];
	xor.b32  	%r331, %r331, %r244;
$L__BB1_19:
	and.b32  	%r246, %r201, 64;
	setp.eq.s32 	%p12, %r246, 0;
	@%p12 bra 	$L__BB1_21;
	ld.global.u32 	%r247, [%rd6+120];
	xor.b32  	%r335, %r335, %r247;
	ld.global.u32 	%r248, [%rd6+124];
	xor.b32  	%r334, %r334, %r248;
	ld.global.u32 	%r249, [%rd6+128];
	xor.b32  	%r333, %r333, %r249;
	ld.global.u32 	%r250, [%rd6+132];
	xor.b32  	%r332, %r332, %r250;
	ld.global.u32 	%r251, [%rd6+136];
	xor.b32  	%r331, %r331, %r251;
$L__BB1_21:
	and.b32  	%r253, %r201, 128;
	setp.eq.s32 	%p13, %r253, 0;
	@%p13 bra 	$L__BB1_23;
	ld.global.u32 	%r254, [%rd6+140];
	xor.b32  	%r335, %r335, %r254;
	ld.global.u32 	%r255, [%rd6+144];
	xor.b32  	%r334, %r334, %r255;
	ld.global.u32 	%r256, [%rd6+148];
	xor.b32  	%r333, %r333, %r256;
	ld.global.u32 	%r257, [%rd6+152];
	xor.b32  	%r332, %r332, %r257;
	ld.global.u32 	%r258, [%rd6+156];
	xor.b32  	%r331, %r331, %r258;
$L__BB1_23:
	and.b32  	%r260, %r201, 256;
	setp.eq.s32 	%p14, %r260, 0;
	@%p14 bra 	$L__BB1_25;
	ld.global.u32 	%r261, [%rd6+160];
	xor.b32  	%r335, %r335, %r261;
	ld.global.u32 	%r262, [%rd6+164];
	xor.b32  	%r334, %r334, %r262;
	ld.global.u32 	%r263, [%rd6+168];
	xor.b32  	%r333, %r333, %r263;
	ld.global.u32 	%r264, [%rd6+172];
	xor.b32  	%r332, %r332, %r264;
	ld.global.u32 	%r265, [%rd6+176];
	xor.b32  	%r331, %r331, %r265;
$L__BB1_25:
	and.b32  	%r267, %r201, 512;
	setp.eq.s32 	%p15, %r267, 0;
	@%p15 bra 	$L__BB1_27;
	ld.global.u32 	%r268, [%rd6+180];
	xor.b32  	%r335, %r335, %r268;
	ld.global.u32 	%r269, [%rd6+184];
	xor.b32  	%r334, %r334, %r269;
	ld.global.u32 	%r270, [%rd6+188];
	xor.b32  	%r333, %r333, %r270;
	ld.global.u32 	%r271, [%rd6+192];
	xor.b32  	%r332, %r332, %r271;
	ld.global.u32 	%r272, [%rd6+196];
	xor.b32  	%r331, %r331, %r272;
$L__BB1_27:
	and.b32  	%r274, %r201, 1024;
	setp.eq.s32 	%p16, %r274, 0;
	@%p16 bra 	$L__BB1_29;
	ld.global.u32 	%r275, [%rd6+200];
	xor.b32  	%r335, %r335, %r275;
	ld.global.u32 	%r276, [%rd6+204];
	xor.b32  	%r334, %r334, %r276;
	ld.global.u32 	%r277, [%rd6+208];
	xor.b32  	%r333, %r333, %r277;
	ld.global.u32 	%r278, [%rd6+212];
	xor.b32  	%r332, %r332, %r278;
	ld.global.u32 	%r279, [%rd6+216];
	xor.b32  	%r331, %r331, %r279;
$L__BB1_29:
	and.b32  	%r281, %r201, 2048;
	setp.eq.s32 	%p17, %r281, 0;
	@%p17 bra 	$L__BB1_31;
	ld.global.u32 	%r282, [%rd6+220];
	xor.b32  	%r335, %r335, %r282;
	ld.global.u32 	%r283, [%rd6+224];
	xor.b32  	%r334, %r334, %r283;
	ld.global.u32 	%r284, [%rd6+228];
	xor.b32  	%r333, %r333, %r284;
	ld.global.u32 	%r285, [%rd6+232];
	xor.b32  	%r332, %r332, %r285;
	ld.global.u32 	%r286, [%rd6+236];
	xor.b32  	%r331, %r331, %r286;
$L__BB1_31:
	and.b32  	%r288, %r201, 4096;
	setp.eq.s32 	%p18, %r288, 0;
	@%p18 bra 	$L__BB1_33;
	ld.global.u32 	%r289, [%rd6+240];
	xor.b32  	%r335, %r335, %r289;
	ld.global.u32 	%r290, [%rd6+244];
	xor.b32  	%r334, %r334, %r290;
	ld.global.u32 	%r291, [%rd6+248];
	xor.b32  	%r333, %r333, %r291;
	ld.global.u32 	%r292, [%rd6+252];
	xor.b32  	%r332, %r332, %r292;
	ld.global.u32 	%r293, [%rd6+256];
	xor.b32  	%r331, %r331, %r293;
$L__BB1_33:
	and.b32  	%r295, %r201, 8192;
	setp.eq.s32 	%p19, %r295, 0;
	@%p19 bra 	$L__BB1_35;
	ld.global.u32 	%r296, [%rd6+260];
	xor.b32  	%r335, %r335, %r296;
	ld.global.u32 	%r297, [%rd6+264];
	xor.b32  	%r334, %r334, %r297;
	ld.global.u32 	%r298, [%rd6+268];
	xor.b32  	%r333, %r333, %r298;
	ld.global.u32 	%r299, [%rd6+272];
	xor.b32  	%r332, %r332, %r299;
	ld.global.u32 	%r300, [%rd6+276];
	xor.b32  	%r331, %r331, %r300;
$L__BB1_35:
	and.b32  	%r302, %r201, 16384;
	setp.eq.s32 	%p20, %r302, 0;
	@%p20 bra 	$L__BB1_37;
	ld.global.u32 	%r303, [%rd6+280];
	xor.b32  	%r335, %r335, %r303;
	ld.global.u32 	%r304, [%rd6+284];
	xor.b32  	%r334, %r334, %r304;
	ld.global.u32 	%r305, [%rd6+288];
	xor.b32  	%r333, %r333, %r305;
	ld.global.u32 	%r306, [%rd6+292];
	xor.b32  	%r332, %r332, %r306;
	ld.global.u32 	%r307, [%rd6+296];
	xor.b32  	%r331, %r331, %r307;
$L__BB1_37:
	and.b32  	%r309, %r201, 32768;
	setp.eq.s32 	%p21, %r309, 0;
	@%p21 bra 	$L__BB1_39;
	ld.global.u32 	%r310, [%rd6+300];
	xor.b32  	%r335, %r335, %r310;
	ld.global.u32 	%r311, [%rd6+304];
	xor.b32  	%r334, %r334, %r311;
	ld.global.u32 	%r312, [%rd6+308];
	xor.b32  	%r333, %r333, %r312;
	ld.global.u32 	%r313, [%rd6+312];
	xor.b32  	%r332, %r332, %r313;
	ld.global.u32 	%r314, [%rd6+316];
	xor.b32  	%r331, %r331, %r314;
$L__BB1_39:
	add.s32 	%r330, %r330, 16;
	setp.ne.s32 	%p22, %r330, 32;
	@%p22 bra 	$L__BB1_7;
	mad.lo.s32 	%r315, %r324, -31, %r12;
	add.s32 	%r324, %r315, 1;
	setp.ne.s32 	%p23, %r324, 5;
	@%p23 bra 	$L__BB1_6;
	st.global.u32 	[%rd2+4], %r335;
	st.global.u32 	[%rd2+8], %r334;
	st.global.u32 	[%rd2+12], %r333;
	st.global.u32 	[%rd2+16], %r332;
	st.global.u32 	[%rd2+20], %r331;
	add.s32 	%r318, %r318, 1;
	setp.lt.u32 	%p24, %r318, %r3;
	@%p24 bra 	$L__BB1_5;
$L__BB1_42:
	shr.u64 	%rd7, %rd17, 2;
	add.s32 	%r317, %r317, 1;
	setp.gt.u64 	%p25, %rd17, 3;
	mov.u64 	%rd17, %rd7;
	@%p25 bra 	$L__BB1_3;
$L__BB1_43:
	mov.b32 	%r316, 0;
	st.global.v2.u32 	[%rd2+24], {%r316, %r316};
	st.global.u32 	[%rd2+32], %r316;
	mov.b64 	%rd16, 0;
	st.global.u64 	[%rd2+40], %rd16;
$L__BB1_44:
	ret;

}
.func  (.param .align 16 .b8 func_retval0[16]) __internal_trig_reduction_slowpathd(
	.param .b64 __internal_trig_reduction_slowpathd_param_0
)
{
	.local .align 8 .b8 	__local_depot2[40];
	.reg .b64 	%SP;
	.reg .b64 	%SPL;
	.reg .pred 	%p<10>;
	.reg .b32 	%r<47>;
	.reg .b64 	%rd<74>;
	.reg .b64 	%fd<5>;

	mov.u64 	%SPL, __local_depot2;
	ld.param.f64 	%fd4, [__internal_trig_reduction_slowpathd_param_0];
	add.u64 	%rd1, %SPL, 0;
	{
	.reg .b32 %temp; 
	mov.b64 	{%temp, %r1}, %fd4;
	}
	shr.u32 	%r2, %r1, 20;
	and.b32  	%r3, %r2, 2047;
	setp.eq.s32 	%p1, %r3, 2047;
	mov.b32 	%r46, 0;
	@%p1 bra 	$L__BB2_9;
	add.s32 	%r20, %r3, -1024;
	mov.b64 	%rd20, %fd4;
	shl.b64 	%rd2, %rd20, 11;
	shr.u32 	%r4, %r20, 6;
	sub.s32 	%r45, 15, %r4;
	sub.s32 	%r21, 19, %r4;
	setp.lt.u32 	%p2, %r20, 128;
	selp.b32 	%r6, 18, %r21, %p2;
	setp.ge.s32 	%p3, %r45, %r6;
	mov.b64 	%rd70, 0;
	@%p3 bra 	$L__BB2_4;
	add.s32 	%r23, %r6, %r4;
	neg.s32 	%r43, %r23;
	or.b64  	%rd3, %rd2, -9223372036854775808;
	mov.b64 	%rd70, 0;
	mov.b32 	%r42, 0;
	mov.u64 	%rd25, __cudart_i2opi_d;
	mov.u32 	%r44, %r45;
$L__BB2_3:
	.pragma "nounroll";
	mul.wide.s32 	%rd22, %r42, 8;
	add.s64 	%rd23, %rd1, %rd22;
	mul.wide.s32 	%rd24, %r44, 8;
	add.s64 	%rd26, %rd25, %rd24;
	ld.global.nc.u64 	%rd27, [%rd26];
	{
	.reg .u32 %r0, %r1, %r2, %r3, %alo, %ahi, %blo, %bhi, %clo, %chi;
	mov.b64 	{%alo,%ahi}, %rd27;
	mov.b64 	{%blo,%bhi}, %rd3;
	mov.b64 	{%clo,%chi}, %rd70;
	mad.lo.cc.u32 	%r0, %alo, %blo, %clo;
	madc.hi.cc.u32 	%r1, %alo, %blo, %chi;
	madc.hi.u32 	%r2, %alo, %bhi, 0;
	mad.lo.cc.u32 	%r1, %alo, %bhi, %r1;
	madc.hi.cc.u32 	%r2, %ahi, %blo, %r2;
	madc.hi.u32 	%r3, %ahi, %bhi, 0;
	mad.lo.cc.u32 	%r1, %ahi, %blo, %r1;
	madc.lo.cc.u32 	%r2, %ahi, %bhi, %r2;
	addc.u32 	%r3, %r3, 0;
	mov.b64 	%rd28, {%r0,%r1};
	mov.b64 	%rd70, {%r2,%r3};
	}
	st.local.u64 	[%rd23], %rd28;
	add.s32 	%r44, %r44, 1;
	add.s32 	%r43, %r43, 1;
	add.s32 	%r42, %r42, 1;
	setp.ne.s32 	%p4, %r43, -15;
	mov.u32 	%r45, %r6;
	@%p4 bra 	$L__BB2_3;
$L__BB2_4:
	cvt.s64.s32 	%rd29, %r45;
	cvt.u64.u32 	%rd30, %r4;
	add.s64 	%rd31, %rd30, %rd29;
	shl.b64 	%rd32, %rd31, 3;
	add.s64 	%rd33, %rd1, %rd32;
	st.local.u64 	[%rd33+-120], %rd70;
	and.b32  	%r15, %r2, 63;
	ld.local.u64 	%rd72, [%rd1+16];
	ld.local.u64 	%rd71, [%rd1+24];
	setp.eq.s32 	%p5, %r15, 0;
	@%p5 bra 	$L__BB2_6;
	shl.b64 	%rd34, %rd71, %r15;
	shr.u64 	%rd35, %rd72, 1;
	xor.b32  	%r24, %r15, 63;
	shr.u64 	%rd36, %rd35, %r24;
	or.b64  	%rd71, %rd34, %rd36;
	ld.local.u64 	%rd37, [%rd1+8];
	shl.b64 	%rd38, %rd72, %r15;
	shr.u64 	%rd39, %rd37, 1;
	shr.u64 	%rd40, %rd39, %r24;
	or.b64  	%rd72, %rd38, %rd40;
$L__BB2_6:
	and.b32  	%r25, %r1, -2147483648;
	shr.u64 	%rd41, %rd71, 62;
	cvt.u32.u64 	%r26, %rd41;
	mov.b64 	{%r27, %r28}, %rd71;
	mov.b64 	{%r29, %r30}, %rd72;
	shf.l.wrap.b32 	%r31, %r30, %r27, 2;
	shf.l.wrap.b32 	%r32, %r27, %r28, 2;
	mov.b64 	%rd42, {%r31, %r32};
	shl.b64 	%rd43, %rd72, 2;
	shr.u64 	%rd44, %rd42, 63;
	cvt.u32.u64 	%r33, %rd44;
	add.s32 	%r34, %r33, %r26;
	setp.eq.s32 	%p6, %r25, 0;
	neg.s32 	%r35, %r34;
	selp.b32 	%r46, %r34, %r35, %p6;
	setp.gt.s64 	%p7, %rd42, -1;
	mov.b64 	%rd45, 0;
	{
	.reg .u32 %r0, %r1, %r2, %r3, %a0, %a1, %a2, %a3, %b0, %b1, %b2, %b3;
	mov.b64 	{%a0,%a1}, %rd45;
	mov.b64 	{%a2,%a3}, %rd45;
	mov.b64 	{%b0,%b1}, %rd43;
	mov.b64 	{%b2,%b3}, %rd42;
	sub.cc.u32 	%r0, %a0, %b0;
	subc.cc.u32 	%r1, %a1, %b1;
	subc.cc.u32 	%r2, %a2, %b2;
	subc.u32 	%r3, %a3, %b3;
	mov.b64 	%rd46, {%r0,%r1};
	mov.b64 	%rd47, {%r2,%r3};
	}
	xor.b32  	%r36, %r25, -2147483648;
	selp.b64 	%rd73, %rd42, %rd47, %p7;
	selp.b64 	%rd14, %rd43, %rd46, %p7;
	selp.b32 	%r17, %r25, %r36, %p7;
	clz.b64 	%r37, %rd73;
	cvt.u64.u32 	%rd15, %r37;
	setp.eq.s32 	%p8, %r37, 0;
	@%p8 bra 	$L__BB2_8;
	cvt.u32.u64 	%r38, %rd15;
	and.b32  	%r39, %r38, 63;
	shl.b64 	%rd48, %rd73, %r39;
	shr.u64 	%rd49, %rd14, 1;
	not.b32 	%r40, %r38;
	and.b32  	%r41, %r40, 63;
	shr.u64 	%rd50, %rd49, %r41;
	or.b64  	%rd73, %rd48, %rd50;
$L__BB2_8:
	mov.b64 	%rd51, -3958705157555305931;
	{
	.reg .u32 %r0, %r1, %r2, %r3, %alo, %ahi, %blo, %bhi;
	mov.b64 	{%alo,%ahi}, %rd73;
	mov.b64 	{%blo,%bhi}, %rd51;
	mul.lo.u32 	%r0, %alo, %blo;
	mul.hi.u32 	%r1, %alo, %blo;
	mad.lo.cc.u32 	%r1, %alo, %bhi, %r1;
	madc.hi.u32 	%r2, %alo, %bhi, 0;
	mad.lo.cc.u32 	%r1, %ahi, %blo, %r1;
	madc.hi.cc.u32 	%r2, %ahi, %blo, %r2;
	madc.hi.u32 	%r3, %ahi, %bhi, 0;
	mad.lo.cc.u32 	%r2, %ahi, %bhi, %r2;
	addc.u32 	%r3, %r3, 0;
	mov.b64 	%rd52, {%r0,%r1};
	mov.b64 	%rd53, {%r2,%r3};
	}
	setp.gt.s64 	%p9, %rd53, 0;
	{
	.reg .u32 %r0, %r1, %r2, %r3, %a0, %a1, %a2, %a3, %b0, %b1, %b2, %b3;
	mov.b64 	{%a0,%a1}, %rd52;
	mov.b64 	{%a2,%a3}, %rd53;
	mov.b64 	{%b0,%b1}, %rd52;
	mov.b64 	{%b2,%b3}, %rd53;
	add.cc.u32 	%r0, %a0, %b0;
	addc.cc.u32 	%r1, %a1, %b1;
	addc.cc.u32 	%r2, %a2, %b2;
	addc.u32 	%r3, %a3, %b3;
	mov.b64 	%rd54, {%r0,%r1};
	mov.b64 	%rd55, {%r2,%r3};
	}
	selp.b64 	%rd56, %rd55, %rd53, %p9;
	selp.s64 	%rd57, -1, 0, %p9;
	sub.s64 	%rd58, %rd57, %rd15;
	cvt.u64.u32 	%rd59, %r17;
	shl.b64 	%rd60, %rd59, 32;
	add.s64 	%rd61, %rd56, 1;
	shr.u64 	%rd62, %rd61, 10;
	add.s64 	%rd63, %rd62, 1;
	shr.u64 	%rd64, %rd63, 1;
	shl.b64 	%rd65, %rd58, 52;
	add.s64 	%rd66, %rd65, %rd64;
	add.s64 	%rd67, %rd66, 4602678819172646912;
	or.b64  	%rd68, %rd67, %rd60;
	mov.b64 	%fd4, %rd68;
$L__BB2_9:
	st.param.f64 	[func_retval0], %fd4;
	st.param.b32 	[func_retval0+8], %r46;
	ret;

}


// ===== COMPILED SASS (sm_100) =====

	.target	sm_100

	.elftype	@"ET_EXEC"


//--------------------- .note.nv.tkinfo           --------------------------
	.section	.note.nv.tkinfo,"",@"SHT_NOTE"
	.sectionflags	@"SHF_NOTE_NV_TKINFO"
	.tkinfo
        /*0018*/ 	.word	0x00000002
        /*0030*/ 	.string	""
        /*0030*/ 	.string	"ptxas"
        /*0030*/ 	.string	"Cuda compilation tools, release 13.0, V13.0.88"
        /*0030*/ 	.string	"Build cuda_13.0.r13.0/compiler.36424714_0"
        /*0030*/ 	.string	"-arch sm_100 -m 64 "



//--------------------- .note.nv.cuinfo           --------------------------
	.section	.note.nv.cuinfo,"",@"SHT_NOTE"
	.sectionflags	@"SHF_NOTE_NV_CUINFO"
        /*0018*/ 	.short	0x0002
        /*001a*/ 	.short	0x0064
        /*001c*/ 	.short	0x0082
	.zero		2


//--------------------- .nv.info                  --------------------------
	.section	.nv.info,"",@"SHT_CUDA_INFO"
	.align	4


	//----- nvinfo : EIATTR_REGCOUNT
	.align		4
        /*0000*/ 	.byte	0x04, 0x2f
        /*0002*/ 	.short	(.L_13 - .L_12)
	.align		4
.L_12:
        /*0004*/ 	.word	index@(_Z9CalKernelPdS_S_P17curandStateXORWOW)
        /*0008*/ 	.word	0x00000028


	//----- nvinfo : EIATTR_FRAME_SIZE
	.align		4
.L_13:
        /*000c*/ 	.byte	0x04, 0x11
        /*000e*/ 	.short	(.L_15 - .L_14)
	.align		4
.L_14:
        /*0010*/ 	.word	index@($_Z9CalKernelPdS_S_P17curandStateXORWOW$__internal_trig_reduction_slowpathd)
        /*0014*/ 	.word	0x00000028


	//----- nvinfo : EIATTR_FRAME_SIZE
	.align		4
.L_15:
        /*0018*/ 	.byte	0x04, 0x11
        /*001a*/ 	.short	(.L_17 - .L_16)
	.align		4
.L_16:
        /*001c*/ 	.word	index@($__internal_1_$__cuda_sm20_dsqrt_rn_f64_mediumpath_v1)
        /*0020*/ 	.word	0x00000028


	//----- nvinfo : EIATTR_FRAME_SIZE
	.align		4
.L_17:
        /*0024*/ 	.byte	0x04, 0x11
        /*0026*/ 	.short	(.L_19 - .L_18)
	.align		4
.L_18:
        /*0028*/ 	.word	index@($__internal_0_$__cuda_sm20_div_rn_f64_full)
        /*002c*/ 	.word	0x00000028


	//----- nvinfo : EIATTR_FRAME_SIZE
	.align		4
.L_19:
        /*0030*/ 	.byte	0x04, 0x11
        /*0032*/ 	.short	(.L_21 - .L_20)
	.align		4
.L_20:
        /*0034*/ 	.word	index@(_Z9CalKernelPdS_S_P17curandStateXORWOW)
        /*0038*/ 	.word	0x00000028


	//----- nvinfo : EIATTR_REGCOUNT
	.align		4
.L_21:
        /*003c*/ 	.byte	0x04, 0x2f
        /*003e*/ 	.short	(.L_23 - .L_22)
	.align		4
.L_22:
        /*0040*/ 	.word	index@(_Z11SetupKernelP17curandStateXORWOW)
        /*0044*/ 	.word	0x00000020


	//----- nvinfo : EIATTR_FRAME_SIZE
	.align		4
.L_23:
        /*0048*/ 	.byte	0x04, 0x11
        /*004a*/ 	.short	(.L_25 - .L_24)
	.align		4
.L_24:
        /*004c*/ 	.word	index@(_Z11SetupKernelP17curandStateXORWOW)
        /*0050*/ 	.word	0x00000000


	//----- nvinfo : EIATTR_MIN_STACK_SIZE
	.align		4
.L_25:
        /*0054*/ 	.byte	0x04, 0x12
        /*0056*/ 	.short	(.L_27 - .L_26)
	.align		4
.L_26:
        /*0058*/ 	.word	index@(_Z11SetupKernelP17curandStateXORWOW)
        /*005c*/ 	.word	0x00000000


	//----- nvinfo : EIATTR_MIN_STACK_SIZE
	.align		4
.L_27:
        /*0060*/ 	.byte	0x04, 0x12
        /*0062*/ 	.short	(.L_29 - .L_28)
	.align		4
.L_28:
        /*0064*/ 	.word	index@(_Z9CalKernelPdS_S_P17curandStateXORWOW)
        /*0068*/ 	.word	0x00000028
.L_29:


//--------------------- .nv.compat                --------------------------
	.section	.nv.compat,"",@"SHT_CUDA_COMPAT_INFO"
	.align	4
        /*0000*/ 	.byte	0x02, 0x09, 0x00, 0x00, 0x02, 0x02, 0x01, 0x00, 0x02, 0x05, 0x05, 0x00, 0x03, 0x07, 0x01, 0x01
        /*0010*/ 	.byte	0x02, 0x03, 0x00, 0x00, 0x02, 0x06, 0x01, 0x00, 0x04, 0x0b, 0x08, 0x00, 0x01, 0x00, 0x00, 0x00
        /*0020*/ 	.byte	0x00, 0x00, 0x00, 0x00


//--------------------- .nv.info._Z11SetupKernelP17curandStateXORWOW --------------------------
	.section	.nv.info._Z11SetupKernelP17curandStateXORWOW,"",@"SHT_CUDA_INFO"
	.sectionflags	@""
	.align	4


	//----- nvinfo : EIATTR_CUDA_API_VERSION
	.align		4
        /*0000*/ 	.byte	0x04, 0x37
        /*0002*/ 	.short	(.L_31 - .L_30)
.L_30:
        /*0004*/ 	.word	0x00000082


	//----- nvinfo : EIATTR_KPARAM_INFO
	.align		4
.L_31:
        /*0008*/ 	.byte	0x04, 0x17
        /*000a*/ 	.short	(.L_33 - .L_32)
.L_32:
        /*000c*/ 	.word	0x00000000
        /*0010*/ 	.short	0x0000
        /*0012*/ 	.short	0x0000
        /*0014*/ 	.byte	0x00, 0xf5, 0x21, 0x00


	//----- nvinfo : EIATTR_SPARSE_MMA_MASK
	.align		4
.L_33:
        /*0018*/ 	.byte	0x03, 0x50
        /*001a*/ 	.short	0x0000


	//----- nvinfo : EIATTR_MAXREG_COUNT
	.align		4
        /*001c*/ 	.byte	0x03, 0x1b
        /*001e*/ 	.short	0x00ff


	//----- nvinfo : EIATTR_MERCURY_ISA_VERSION
	.align		4
        /*0020*/ 	.byte	0x03, 0x5f
        /*0022*/ 	.short	0x0101


	//----- nvinfo : EIATTR_VRC_CTA_INIT_COUNT
	.align		4
        /*0024*/ 	.byte	0x02, 0x4a
	.zero		1
	.zero		1


	//----- nvinfo : EIATTR_EXIT_INSTR_OFFSETS
	.align		4
        /*0028*/ 	.byte	0x04, 0x1c
        /*002a*/ 	.short	(.L_35 - .L_34)


	//   ....[0]....
.L_34:
        /*002c*/ 	.word	0x00000050


	//   ....[1]....
        /*0030*/ 	.word	0x00000fa0


	//----- nvinfo : EIATTR_CRS_STACK_SIZE
	.align		4
.L_35:
        /*0034*/ 	.byte	0x04, 0x1e
        /*0036*/ 	.short	(.L_37 - .L_36)
.L_36:
        /*0038*/ 	.word	0x00000000


	//----- nvinfo : EIATTR_CBANK_PARAM_SIZE
	.align		4
.L_37:
        /*003c*/ 	.byte	0x03, 0x19
        /*003e*/ 	.short	0x0008


	//----- nvinfo : EIATTR_PARAM_CBANK
	.align		4
        /*0040*/ 	.byte	0x04, 0x0a
        /*0042*/ 	.short	(.L_39 - .L_38)
	.align		4
.L_38:
        /*0044*/ 	.word	index@(.nv.constant0._Z11SetupKernelP17curandStateXORWOW)
        /*0048*/ 	.short	0x0380
        /*004a*/ 	.short	0x0008


	//----- nvinfo : EIATTR_SW_WAR
	.align		4
.L_39:
        /*004c*/ 	.byte	0x04, 0x36
        /*004e*/ 	.short	(.L_41 - .L_40)
.L_40:
        /*0050*/ 	.word	0x00000008
.L_41:


//--------------------- .nv.info._Z9CalKernelPdS_S_P17curandStateXORWOW --------------------------
	.section	.nv.info._Z9CalKernelPdS_S_P17curandStateXORWOW,"",@"SHT_CUDA_INFO"
	.sectionflags	@""
	.align	4


	//----- nvinfo : EIATTR_CUDA_API_VERSION
	.align		4
        /*0000*/ 	.byte	0x04, 0x37
        /*0002*/ 	.short	(.L_43 - .L_42)
.L_42:
        /*0004*/ 	.word	0x00000082


	//----- nvinfo : EIATTR_KPARAM_INFO
	.align		4
.L_43:
        /*0008*/ 	.byte	0x04, 0x17
        /*000a*/ 	.short	(.L_45 - .L_44)
.L_44:
        /*000c*/ 	.word	0x00000000
        /*0010*/ 	.short	0x0003
        /*0012*/ 	.short	0x0018
        /*0014*/ 	.byte	0x00, 0xf5, 0x21, 0x00


	//----- nvinfo : EIATTR_KPARAM_INFO
	.align		4
.L_45:
        /*0018*/ 	.byte	0x04, 0x17
        /*001a*/ 	.short	(.L_47 - .L_46)
.L_46:
        /*001c*/ 	.word	0x00000000
        /*0020*/ 	.short	0x0002
        /*0022*/ 	.short	0x0010
        /*0024*/ 	.byte	0x00, 0xf5, 0x21, 0x00


	//----- nvinfo : EIATTR_KPARAM_INFO
	.align		4
.L_47:
        /*0028*/ 	.byte	0x04, 0x17
        /*002a*/ 	.short	(.L_49 - .L_48)
.L_48:
        /*002c*/ 	.word	0x00000000
        /*0030*/ 	.short	0x0001
        /*0032*/ 	.short	0x0008
        /*0034*/ 	.byte	0x00, 0xf5, 0x21, 0x00


	//----- nvinfo : EIATTR_KPARAM_INFO
	.align		4
.L_49:
        /*0038*/ 	.byte	0x04, 0x17
        /*003a*/ 	.short	(.L_51 - .L_50)
.L_50:
        /*003c*/ 	.word	0x00000000
        /*0040*/ 	.short	0x0000
        /*0042*/ 	.short	0x0000
        /*0044*/ 	.byte	0x00, 0xf5, 0x21, 0x00


	//----- nvinfo : EIATTR_SPARSE_MMA_MASK
	.align		4
.L_51:
        /*0048*/ 	.byte	0x03, 0x50
        /*004a*/ 	.short	0x0000


	//----- nvinfo : EIATTR_MAXREG_COUNT
	.align		4
        /*004c*/ 	.byte	0x03, 0x1b
        /*004e*/ 	.short	0x00ff


	//----- nvinfo : EIATTR_NUM_BARRIERS
	.align		4
        /*0050*/ 	.byte	0x02, 0x4c
        /*0052*/ 	.byte	0x01
	.zero		1


	//----- nvinfo : EIATTR_MERCURY_ISA_VERSION
	.align		4
        /*0054*/ 	.byte	0x03, 0x5f
        /*0056*/ 	.short	0x0101


	//----- nvinfo : EIATTR_VRC_CTA_INIT_COUNT
	.align		4
        /*0058*/ 	.byte	0x02, 0x4a
	.zero		1
	.zero		1


	//----- nvinfo : EIATTR_EXIT_INSTR_OFFSETS
	.align		4
        /*005c*/ 	.byte	0x04, 0x1c
        /*005e*/ 	.short	(.L_53 - .L_52)


	//   ....[0]....
.L_52:
        /*0060*/ 	.word	0x00000060


	//   ....[1]....
        /*0064*/ 	.word	0x00004d60


	//----- nvinfo : EIATTR_CRS_STACK_SIZE
	.align		4
.L_53:
        /*0068*/ 	.byte	0x04, 0x1e
        /*006a*/ 	.short	(.L_55 - .L_54)
.L_54:
        /*006c*/ 	.word	0x00000000


	//----- nvinfo : EIATTR_CBANK_PARAM_SIZE
	.align		4
.L_55:
        /*0070*/ 	.byte	0x03, 0x19
        /*0072*/ 	.short	0x0020


	//----- nvinfo : EIATTR_PARAM_CBANK
	.align		4
        /*0074*/ 	.byte	0x04, 0x0a
        /*0076*/ 	.short	(.L_57 - .L_56)
	.align		4
.L_56:
        /*0078*/ 	.word	index@(.nv.constant0._Z9CalKernelPdS_S_P17curandStateXORWOW)
        /*007c*/ 	.short	0x0380
        /*007e*/ 	.short	0x0020


	//----- nvinfo : EIATTR_SW_WAR
	.align		4
.L_57:
        /*0080*/ 	.byte	0x04, 0x36
        /*0082*/ 	.short	(.L_59 - .L_58)
.L_58:
        /*0084*/ 	.word	0x00000008
.L_59:


//--------------------- .nv.callgraph             --------------------------
	.section	.nv.callgraph,"",@"SHT_CUDA_CALLGRAPH"
	.align	4
	.sectionentsize	8
	.align		4
        /*0000*/ 	.word	0x00000000
	.align		4
        /*0004*/ 	.word	0xffffffff
	.align		4
        /*0008*/ 	.word	0x00000000
	.align		4
        /*000c*/ 	.word	0xfffffffe
	.align		4
        /*0010*/ 	.word	0x00000000
	.align		4
        /*0014*/ 	.word	0xfffffffd
	.align		4
        /*0018*/ 	.word	0x00000000
	.align		4
        /*001c*/ 	.word	0xfffffffc


//--------------------- .nv.constant4             --------------------------
	.section	.nv.constant4,"a",@progbits
	.align	8
	.align		8
.nv.constant4:
        /*0000*/ 	.dword	precalc_xorwow_matrix
	.align		8
        /*0008*/ 	.dword	precalc_xorwow_offset_matrix
	.align		8
        /*0010*/ 	.dword	mrg32k3aM1
	.align		8
        /*0018*/ 	.dword	mrg32k3aM2
	.align		8
        /*0020*/ 	.dword	mrg32k3aM1SubSeq
	.align		8
        /*0028*/ 	.dword	mrg32k3aM2SubSeq
	.align		8
        /*0030*/ 	.dword	mrg32k3aM1Seq
	.align		8
        /*0038*/ 	.dword	mrg32k3aM2Seq
	.align		8
        /*0040*/ 	.dword	__cudart_i2opi_d
	.align		8
        /*0048*/ 	.dword	__cudart_sin_cos_coeffs


//--------------------- .nv.constant3             --------------------------
	.section	.nv.constant3,"a",@progbits
	.align	8
.nv.constant3:
	.type		__cr_lgamma_table,@object
	.size		__cr_lgamma_table,(seeding - __cr_lgamma_table)
__cr_lgamma_table:
        /*0000*/ 	.byte	0x00, 0x00, 0x00, 0x00, 0x00, 0x00, 0x00, 0x00, 0x00, 0x00, 0x00, 0x00, 0x00, 0x00, 0x00, 0x00
        /*0010*/ 	.byte	0xef, 0x39, 0xfa, 0xfe, 0x42, 0x2e, 0xe6, 0x3f, 0x02, 0x20, 0x2a, 0xfa, 0x0b, 0xab, 0xfc, 0x3f
        /*0020*/ 	.byte	0xf9, 0x2c, 0x92, 0x7c, 0xa7, 0x6c, 0x09, 0x40, 0xc9, 0x79, 0x44, 0x3c, 0x64, 0x26, 0x13, 0x40
        /*0030*/ 	.byte	0xca, 0x01, 0xcf, 0x3a, 0x27, 0x51, 0x1a, 0x40, 0x30, 0xcc, 0x2d, 0xf3, 0xe1, 0x0c, 0x21, 0x40
        /*0040*/ 	.byte	0x0d, 0xb7, 0xfc, 0x82, 0x8e, 0x35, 0x25, 0x40
	.type		seeding,@object
	.size		seeding,(.L_9 - seeding)
seeding:
        /*0048*/ 	.byte	0x01, 0x00, 0x00, 0x00
.L_9:


//--------------------- .text._Z11SetupKernelP17curandStateXORWOW --------------------------
	.section	.text._Z11SetupKernelP17curandStateXORWOW,"ax",@progbits
	.align	128
        .global         _Z11SetupKernelP17curandStateXORWOW
        .type           _Z11SetupKernelP17curandStateXORWOW,@function
        .size           _Z11SetupKernelP17curandStateXORWOW,(.L_x_82 - _Z11SetupKernelP17curandStateXORWOW)
        .other          _Z11SetupKernelP17curandStateXORWOW,@"STO_CUDA_ENTRY STV_DEFAULT"
_Z11SetupKernelP17curandStateXORWOW:
.text._Z11SetupKernelP17curandStateXORWOW:
[----:B------:R-:W-:Y:S01]  /*0000*/  LDC R1, c[0x0][0x37c] ;  /* 0x0000df00ff017b82 */ /* 0x000fe20000000800 */
[----:B------:R-:W0:Y:S01]  /*0010*/  S2R R11, SR_TID.X ;  /* 0x00000000000b7919 */ /* 0x000e220000002100 */
[----:B------:R-:W0:Y:S02]  /*0020*/  S2R R0, SR_CTAID.X ;  /* 0x0000000000007919 */ /* 0x000e240000002500 */
[----:B0-----:R-:W-:-:S05]  /*0030*/  IMAD R11, R0, 0x100, R11 ;  /* 0x00000100000b7824 */ /* 0x001fca00078e020b */
[----:B------:R-:W-:-:S13]  /*0040*/  ISETP.GT.AND P0, PT, R11, 0x270f, PT ;  /* 0x0000270f0b00780c */ /* 0x000fda0003f04270 */
[----:B------:R-:W-:Y:S05]  /*0050*/  @P0 EXIT ;  /* 0x000000000000094d */ /* 0x000fea0003800000 */
[----:B------:R-:W0:Y:S01]  /*0060*/  LDC R5, c[0x3][0x48] ;  /* 0x00c01200ff057b82 */ /* 0x000e220000000800 */
[----:B------:R-:W1:Y:S01]  /*0070*/  LDCU.64 UR4, c[0x0][0x358] ;  /* 0x00006b00ff0477ac */ /* 0x000e620008000a00 */
[----:B------:R-:W-:Y:S06]  /*0080*/  BSSY.RECONVERGENT B0, `(.L_x_0) ;  /* 0x00000ea000007945 */ /* 0x000fec0003800200 */
[----:B------:R-:W2:Y:S01]  /*0090*/  LDC.64 R2, c[0x0][0x380] ;  /* 0x0000e000ff027b82 */ /* 0x000ea20000000a00 */
[C---:B0-----:R-:W-:Y:S02]  /*00a0*/  LOP3.LUT R4, R5.reuse, 0xaad26b49, RZ, 0x3c, !PT ;  /* 0xaad26b4905047812 */ /* 0x041fe400078e3cff */
[----:B------:R-:W-:Y:S01]  /*00b0*/  ISETP.GT.AND P0, PT, R5, -0x1, PT ;  /* 0xffffffff0500780c */ /* 0x000fe20003f04270 */
[----:B------:R-:W-:-:S02]  /*00c0*/  IMAD.MOV.U32 R5, RZ, RZ, -0x266e14b1 ;  /* 0xd991eb4fff057424 */ /* 0x000fc400078e00ff */
[----:B------:R-:W-:-:S03]  /*00d0*/  IMAD R4, R4, 0x4182bed5, RZ ;  /* 0x4182bed504047824 */ /* 0x000fc600078e02ff */
[----:B------:R-:W-:Y:S01]  /*00e0*/  SEL R5, R5, 0x8bf16996, P0 ;  /* 0x8bf1699605057807 */ /* 0x000fe20000000000 */
[----:B--2---:R-:W-:Y:S01]  /*00f0*/  IMAD.WIDE R2, R11, 0x30, R2 ;  /* 0x000000300b027825 */ /* 0x004fe200078e0202 */
[C---:B------:R-:W-:Y:S02]  /*0100*/  LOP3.LUT R8, R4.reuse, 0x159a55e5, RZ, 0x3c, !PT ;  /* 0x159a55e504087812 */ /* 0x040fe400078e3cff */
[C---:B------:R-:W-:Y:S01]  /*0110*/  IADD3 R6, PT, PT, R5.reuse, 0x64f0c9, R4 ;  /* 0x0064f0c905067810 */ /* 0x040fe20007ffe004 */
[C---:B------:R-:W-:Y:S01]  /*0120*/  VIADD R7, R4.reuse, 0x75bcd15 ;  /* 0x075bcd1504077836 */ /* 0x040fe20000000000 */
[----:B------:R-:W-:Y:S01]  /*0130*/  LOP3.LUT R12, R5, 0x5491333, RZ, 0x3c, !PT ;  /* 0x05491333050c7812 */ /* 0x000fe200078e3cff */
[----:B------:R-:W-:Y:S01]  /*0140*/  VIADD R13, R4, 0x583f19 ;  /* 0x00583f19040d7836 */ /* 0x000fe20000000000 */
[----:B------:R-:W-:Y:S01]  /*0150*/  ISETP.NE.AND P0, PT, R11, RZ, PT ;  /* 0x000000ff0b00720c */ /* 0x000fe20003f05270 */
[----:B------:R-:W-:Y:S01]  /*0160*/  VIADD R9, R5, 0x1f123bb5 ;  /* 0x1f123bb505097836 */ /* 0x000fe20000000000 */
[----:B-1----:R0:W-:Y:S04]  /*0170*/  STG.E.64 desc[UR4][R2.64], R6 ;  /* 0x0000000602007986 */ /* 0x0021e8000c101b04 */
[----:B------:R0:W-:Y:S04]  /*0180*/  STG.E.64 desc[UR4][R2.64+0x8], R8 ;  /* 0x0000080802007986 */ /* 0x0001e8000c101b04 */
[----:B------:R0:W-:Y:S03]  /*0190*/  STG.E.64 desc[UR4][R2.64+0x10], R12 ;  /* 0x0000100c02007986 */ /* 0x0001e6000c101b04 */
[----:B------:R-:W-:Y:S05]  /*01a0*/  @!P0 BRA `(.L_x_1) ;  /* 0x0000000c005c8947 */ /* 0x000fea0003800000 */
[----:B------:R-:W-:Y:S01]  /*01b0*/  SHF.R.S32.HI R10, RZ, 0x1f, R11 ;  /* 0x0000001fff0a7819 */ /* 0x000fe2000001140b */
[----:B0-----:R-:W-:-:S07]  /*01c0*/  IMAD.MOV.U32 R12, RZ, RZ, RZ ;  /* 0x000000ffff0c7224 */ /* 0x001fce00078e00ff */
.L_x_7:
[----:B0-----:R-:W-:Y:S01]  /*01d0*/  LOP3.LUT R2, R11, 0x3, RZ, 0xc0, !PT ;  /* 0x000000030b027812 */ /* 0x001fe200078ec0ff */
[----:B------:R-:W-:Y:S03]  /*01e0*/  BSSY.RECONVERGENT B1, `(.L_x_2) ;  /* 0x00000cd000017945 */ /* 0x000fe60003800200 */
[----:B------:R-:W-:-:S04]  /*01f0*/  ISETP.NE.U32.AND P0, PT, R2, RZ, PT ;  /* 0x000000ff0200720c */ /* 0x000fc80003f05070 */
[----:B------:R-:W-:-:S13]  /*0200*/  ISETP.NE.AND.EX P0, PT, RZ, RZ, PT, P0 ;  /* 0x000000ffff00720c */ /* 0x000fda0003f05300 */
[----:B------:R-:W-:Y:S05]  /*0210*/  @!P0 BRA `(.L_x_3) ;  /* 0x0000000c00248947 */ /* 0x000fea0003800000 */
[----:B------:R-:W0:Y:S01]  /*0220*/  LDC.64 R4, c[0x4][RZ] ;  /* 0x01000000ff047b82 */ /* 0x000e220000000a00 */
[----:B------:R-:W-:Y:S02]  /*0230*/  IMAD.MOV.U32 R13, RZ, RZ, RZ ;  /* 0x000000ffff0d7224 */ /* 0x000fe400078e00ff */
[----:B0-----:R-:W-:-:S07]  /*0240*/  IMAD.WIDE.U32 R4, R12, 0xc80, R4 ;  /* 0x00000c800c047825 */ /* 0x001fce00078e0004 */
.L_x_6:
[----:B0-----:R-:W-:Y:S01]  /*0250*/  IMAD.MOV.U32 R14, RZ, RZ, RZ ;  /* 0x000000ffff0e7224 */ /* 0x001fe200078e00ff */
[----:B------:R-:W-:Y:S01]  /*0260*/  CS2R R6, SRZ ;  /* 0x0000000000067805 */ /* 0x000fe2000001ff00 */
[----:B------:R-:W-:Y:S01]  /*0270*/  IMAD.MOV.U32 R16, RZ, RZ, RZ ;  /* 0x000000ffff107224 */ /* 0x000fe200078e00ff */
[----:B------:R-:W-:-:S07]  /*0280*/  CS2R R2, SRZ ;  /* 0x0000000000027805 */ /* 0x000fce000001ff00 */
.L_x_5:
[----:B------:R-:W0:Y:S01]  /*0290*/  S2R R15, SR_TID.X ;  /* 0x00000000000f7919 */ /* 0x000e220000002100 */
[----:B------:R-:W1:Y:S01]  /*02a0*/  LDC.64 R8, c[0x0][0x380] ;  /* 0x0000e000ff087b82 */ /* 0x000e620000000a00 */
[----:B0-----:R-:W-:-:S04]  /*02b0*/  IMAD R17, R0, 0x100, R15 ;  /* 0x0000010000117824 */ /* 0x001fc800078e020f */
[----:B-1----:R-:W-:-:S04]  /*02c0*/  IMAD.WIDE R8, R17, 0x30, R8 ;  /* 0x0000003011087825 */ /* 0x002fc800078e0208 */
[----:B------:R-:W-:-:S05]  /*02d0*/  IMAD.WIDE.U32 R8, R16, 0x4, R8 ;  /* 0x0000000410087825 */ /* 0x000fca00078e0008 */
[----:B------:R0:W5:Y:S01]  /*02e0*/  LDG.E R17, desc[UR4][R8.64+0x4] ;  /* 0x0000040408117981 */ /* 0x000162000c1e1900 */
[----:B------:R-:W-:-:S07]  /*02f0*/  IMAD.MOV.U32 R18, RZ, RZ, RZ ;  /* 0x000000ffff127224 */ /* 0x000fce00078e00ff */
.L_x_4:
[----:B-----5:R-:W-:Y:S01]  /*0300*/  SHF.R.U32.HI R22, RZ, R18, R17 ;  /* 0x00000012ff167219 */ /* 0x020fe20000011611 */
[----:B0-----:R-:W-:-:S03]  /*0310*/  IMAD.SHL.U32 R9, R16, 0x20, RZ ;  /* 0x0000002010097824 */ /* 0x001fc600078e00ff */
[----:B------:R-:W-:Y:S01]  /*0320*/  LOP3.LUT R19, R22, 0x1, RZ, 0xc0, !PT ;  /* 0x0000000116137812 */ /* 0x000fe200078ec0ff */
[----:B------:R-:W-:-:S03]  /*0330*/  IMAD.IADD R8, R9, 0x1, R18 ;  /* 0x0000000109087824 */ /* 0x000fc600078e0212 */
[----:B------:R-:W-:Y:S01]  /*0340*/  ISETP.NE.U32.AND P0, PT, R19, 0x1, PT ;  /* 0x000000011300780c */ /* 0x000fe20003f05070 */
[----:B------:R-:W-:-:S03]  /*0350*/  IMAD R9, R8, 0x5, RZ ;  /* 0x0000000508097824 */ /* 0x000fc600078e02ff */
[----:B------:R-:W-:Y:S01]  /*0360*/  R2P PR, R22, 0x7e ;  /* 0x0000007e16007804 */ /* 0x000fe20000000000 */
[----:B------:R-:W-:-:S08]  /*0370*/  IMAD.WIDE.U32 R8, R9, 0x4, R4 ;  /* 0x0000000409087825 */ /* 0x000fd000078e0004 */
[----:B------:R-:W2:Y:S04]  /*0380*/  @!P0 LDG.E R19, desc[UR4][R8.64] ;  /* 0x0000000408138981 */ /* 0x000ea8000c1e1900 */
[----:B------:R-:W3:Y:S04]  /*0390*/  @!P0 LDG.E R20, desc[UR4][R8.64+0x10] ;  /* 0x0000100408148981 */ /* 0x000ee8000c1e1900 */
[----:B------:R-:W4:Y:S04]  /*03a0*/  @P1 LDG.E R21, desc[UR4][R8.64+0x14] ;  /* 0x0000140408151981 */ /* 0x000f28000c1e1900 */
[----:B------:R-:W4:Y:S04]  /*03b0*/  @P2 LDG.E R23, desc[UR4][R8.64+0x28] ;  /* 0x0000280408172981 */ /* 0x000f28000c1e1900 */
[----:B------:R-:W4:Y:S04]  /*03c0*/  @P1 LDG.E R24, desc[UR4][R8.64+0x24] ;  /* 0x0000240408181981 */ /* 0x000f28000c1e1900 */
[----:B------:R-:W4:Y:S04]  /*03d0*/  @P2 LDG.E R26, desc[UR4][R8.64+0x38] ;  /* 0x00003804081a2981 */ /* 0x000f28000c1e1900 */
[----:B------:R-:W4:Y:S04]  /*03e0*/  @P3 LDG.E R25, desc[UR4][R8.64+0x3c] ;  /* 0x00003c0408193981 */ /* 0x000f28000c1e1900 */
[----:B------:R-:W4:Y:S01]  /*03f0*/  @P4 LDG.E R27, desc[UR4][R8.64+0x50] ;  /* 0x00005004081b4981 */ /* 0x000f22000c1e1900 */
[----:B--2---:R-:W-:-:S03]  /*0400*/  @!P0 LOP3.LUT R14, R14, R19, RZ, 0x3c, !PT ;  /* 0x000000130e0e8212 */ /* 0x004fc600078e3cff */
[----:B------:R-:W2:Y:S01]  /*0410*/  @!P0 LDG.E R19, desc[UR4][R8.64+0x4] ;  /* 0x0000040408138981 */ /* 0x000ea2000c1e1900 */
[----:B---3--:R-:W-:-:S03]  /*0420*/  @!P0 LOP3.LUT R7, R7, R20, RZ, 0x3c, !PT ;  /* 0x0000001407078212 */ /* 0x008fc600078e3cff */
[----:B------:R-:W3:Y:S01]  /*0430*/  @!P0 LDG.E R20, desc[UR4][R8.64+0x8] ;  /* 0x0000080408148981 */ /* 0x000ee2000c1e1900 */
[----:B----4-:R-:W-:-:S03]  /*0440*/  @P1 LOP3.LUT R14, R14, R21, RZ, 0x3c, !PT ;  /* 0x000000150e0e1212 */ /* 0x010fc600078e3cff */
[----:B------:R-:W4:Y:S01]  /*0450*/  @!P0 LDG.E R21, desc[UR4][R8.64+0xc] ;  /* 0x00000c0408158981 */ /* 0x000f22000c1e1900 */
[----:B------:R-:W-:-:S03]  /*0460*/  @P2 LOP3.LUT R14, R14, R23, RZ, 0x3c, !PT ;  /* 0x000000170e0e2212 */ /* 0x000fc600078e3cff */
[----:B------:R-:W4:Y:S01]  /*0470*/  @P1 LDG.E R23, desc[UR4][R8.64+0x18] ;  /* 0x0000180408171981 */ /* 0x000f22000c1e1900 */
[----:B------:R-:W-:-:S03]  /*0480*/  @P1 LOP3.LUT R7, R7, R24, RZ, 0x3c, !PT ;  /* 0x0000001807071212 */ /* 0x000fc600078e3cff */
[----:B------:R-:W4:Y:S01]  /*0490*/  @P2 LDG.E R24, desc[UR4][R8.64+0x30] ;  /* 0x0000300408182981 */ /* 0x000f22000c1e1900 */
[----:B--2---:R-:W-:-:S03]  /*04a0*/  @!P0 LOP3.LUT R2, R2, R19, RZ, 0x3c, !PT ;  /* 0x0000001302028212 */ /* 0x004fc600078e3cff */
[----:B------:R-:W2:Y:S01]  /*04b0*/  @P1 LDG.E R19, desc[UR4][R8.64+0x20] ;  /* 0x0000200408131981 */ /* 0x000ea2000c1e1900 */
[----:B---3--:R-:W-:-:S03]  /*04c0*/  @!P0 LOP3.LUT R3, R3, R20, RZ, 0x3c, !PT ;  /* 0x0000001403038212 */ /* 0x008fc600078e3cff */
[----:B------:R-:W3:Y:S01]  /*04d0*/  @P1 LDG.E R20, desc[UR4][R8.64+0x1c] ;  /* 0x00001c0408141981 */ /* 0x000ee2000c1e1900 */
[----:B----4-:R-:W-:-:S03]  /*04e0*/  @!P0 LOP3.LUT R6, R6, R21, RZ, 0x3c, !PT ;  /* 0x0000001506068212 */ /* 0x010fc600078e3cff */
[----:B------:R-:W4:Y:S01]  /*04f0*/  @P2 LDG.E R21, desc[UR4][R8.64+0x2c] ;  /* 0x00002c0408152981 */ /* 0x000f22000c1e1900 */
[----:B------:R-:W-:-:S03]  /*0500*/  @P1 LOP3.LUT R2, R2, R23, RZ, 0x3c, !PT ;  /* 0x0000001702021212 */ /* 0x000fc600078e3cff */
[----:B------:R-:W4:Y:S01]  /*0510*/  @P2 LDG.E R23, desc[UR4][R8.64+0x34] ;  /* 0x0000340408172981 */ /* 0x000f22000c1e1900 */
[----:B------:R-:W-:-:S03]  /*0520*/  @P2 LOP3.LUT R7, R7, R26, RZ, 0x3c, !PT ;  /* 0x0000001a07072212 */ /* 0x000fc600078e3cff */
[----:B------:R-:W4:Y:S01]  /*0530*/  @P3 LDG.E R26, desc[UR4][R8.64+0x4c] ;  /* 0x00004c04081a3981 */ /* 0x000f22000c1e1900 */
[----:B------:R-:W-:-:S03]  /*0540*/  @P3 LOP3.LUT R14, R14, R25, RZ, 0x3c, !PT ;  /* 0x000000190e0e3212 */ /* 0x000fc600078e3cff */
[----:B------:R-:W4:Y:S01]  /*0550*/  @P5 LDG.E R25, desc[UR4][R8.64+0x64] ;  /* 0x0000640408195981 */ /* 0x000f22000c1e1900 */
[----:B--2---:R-:W-:-:S03]  /*0560*/  @P1 LOP3.LUT R6, R6, R19, RZ, 0x3c, !PT ;  /* 0x0000001306061212 */ /* 0x004fc600078e3cff */
[----:B------:R-:W2:Y:S01]  /*0570*/  @P3 LDG.E R19, desc[UR4][R8.64+0x40] ;  /* 0x0000400408133981 */ /* 0x000ea2000c1e1900 */
[----:B---3--:R-:W-:-:S03]  /*0580*/  @P1 LOP3.LUT R3, R3, R20, RZ, 0x3c, !PT ;  /* 0x0000001403031212 */ /* 0x008fc600078e3cff */
[----:B------:R-:W3:Y:S01]  /*0590*/  @P3 LDG.E R20, desc[UR4][R8.64+0x44] ;  /* 0x0000440408143981 */ /* 0x000ee2000c1e1900 */
[----:B------:R-:W-:-:S03]  /*05a0*/  @P2 LOP3.LUT R3, R3, R24, RZ, 0x3c, !PT ;  /* 0x0000001803032212 */ /* 0x000fc600078e3cff */
[----:B------:R-:W3:Y:S01]  /*05b0*/  @P4 LDG.E R24, desc[UR4][R8.64+0x58] ;  /* 0x0000580408184981 */ /* 0x000ee2000c1e1900 */
[----:B----4-:R-:W-:Y:S02]  /*05c0*/  @P2 LOP3.LUT R2, R2, R21, RZ, 0x3c, !PT ;  /* 0x0000001502022212 */ /* 0x010fe400078e3cff */
[----:B------:R-:W-:Y:S01]  /*05d0*/  @P2 LOP3.LUT R6, R6, R23, RZ, 0x3c, !PT ;  /* 0x0000001706062212 */ /* 0x000fe200078e3cff */
[----:B------:R-:W4:Y:S04]  /*05e0*/  @P3 LDG.E R21, desc[UR4][R8.64+0x48] ;  /* 0x0000480408153981 */ /* 0x000f28000c1e1900 */
[----:B------:R-:W4:Y:S01]  /*05f0*/  @P4 LDG.E R23, desc[UR4][R8.64+0x54] ;  /* 0x0000540408174981 */ /* 0x000f22000c1e1900 */
[----:B------:R-:W-:Y:S02]  /*0600*/  @P4 LOP3.LUT R14, R14, R27, RZ, 0x3c, !PT ;  /* 0x0000001b0e0e4212 */ /* 0x000fe400078e3cff */
[----:B------:R-:W-:-:S02]  /*0610*/  @P3 LOP3.LUT R7, R7, R26, RZ, 0x3c, !PT ;  /* 0x0000001a07073212 */ /* 0x000fc400078e3cff */
        /* <DEDUP_REMOVED lines=9> */
[----:B----4-:R-:W-:-:S03]  /*06b0*/  @P3 LOP3.LUT R6, R6, R21, RZ, 0x3c, !PT ;  /* 0x0000001506063212 */ /* 0x010fc600078e3cff */
[----:B------:R-:W4:Y:S01]  /*06c0*/  @P5 LDG.E R21, desc[UR4][R8.64+0x68] ;  /* 0x0000680408155981 */ /* 0x000f22000c1e1900 */
[----:B------:R-:W-:-:S03]  /*06d0*/  @P4 LOP3.LUT R2, R2, R23, RZ, 0x3c, !PT ;  /* 0x0000001702024212 */ /* 0x000fc600078e3cff */
[----:B------:R-:W4:Y:S01]  /*06e0*/  @P5 LDG.E R23, desc[UR4][R8.64+0x70] ;  /* 0x0000700408175981 */ /* 0x000f22000c1e1900 */
[----:B------:R-:W-:Y:S02]  /*06f0*/  LOP3.LUT P0, RZ, R22, 0x80, RZ, 0xc0, !PT ;  /* 0x0000008016ff7812 */ /* 0x000fe4000780c0ff */
[----:B------:R-:W-:Y:S02]  /*0700*/  @P4 LOP3.LUT R7, R7, R26, RZ, 0x3c, !PT ;  /* 0x0000001a07074212 */ /* 0x000fe400078e3cff */
[----:B------:R-:W-:Y:S02]  /*0710*/  @P6 LOP3.LUT R14, R14, R25, RZ, 0x3c, !PT ;  /* 0x000000190e0e6212 */ /* 0x000fe400078e3cff */
[----:B------:R-:W4:Y:S07]  /*0720*/  @P6 LDG.E R25, desc[UR4][R8.64+0x7c] ;  /* 0x00007c0408196981 */ /* 0x000f2e000c1e1900 */
[----:B------:R-:W4:Y:S04]  /*0730*/  @P0 LDG.E R27, desc[UR4][R8.64+0x8c] ;  /* 0x00008c04081b0981 */ /* 0x000f28000c1e1900 */
[----:B------:R-:W4:Y:S04]  /*0740*/  @P0 LDG.E R26, desc[UR4][R8.64+0x94] ;  /* 0x00009404081a0981 */ /* 0x000f28000c1e1900 */
        /* <DEDUP_REMOVED lines=11> */
[----:B------:R-:W-:Y:S02]  /*0800*/  @P6 LOP3.LUT R2, R2, R25, RZ, 0x3c, !PT ;  /* 0x0000001902026212 */ /* 0x000fe400078e3cff */
[----:B------:R-:W-:Y:S02]  /*0810*/  @P0 LOP3.LUT R14, R14, R27, RZ, 0x3c, !PT ;  /* 0x0000001b0e0e0212 */ /* 0x000fe400078e3cff */
[----:B--2---:R-:W-:Y:S02]  /*0820*/  @P6 LOP3.LUT R6, R6, R19, RZ, 0x3c, !PT ;  /* 0x0000001306066212 */ /* 0x004fe400078e3cff */
[----:B---3--:R-:W-:Y:S02]  /*0830*/  @P6 LOP3.LUT R3, R3, R20, RZ, 0x3c, !PT ;  /* 0x0000001403036212 */ /* 0x008fe400078e3cff */
[----:B------:R-:W-:Y:S02]  /*0840*/  @P6 LOP3.LUT R7, R7, R24, RZ, 0x3c, !PT ;  /* 0x0000001807076212 */ /* 0x000fe400078e3cff */
[----:B------:R-:W-:-:S02]  /*0850*/  @P0 LOP3.LUT R3, R3, R26, RZ, 0x3c, !PT ;  /* 0x0000001a03030212 */ /* 0x000fc400078e3cff */
[----:B----4-:R-:W-:Y:S02]  /*0860*/  @P0 LOP3.LUT R2, R2, R21, RZ, 0x3c, !PT ;  /* 0x0000001502020212 */ /* 0x010fe400078e3cff */
[----:B------:R-:W-:Y:S02]  /*0870*/  @P0 LOP3.LUT R7, R7, R28, RZ, 0x3c, !PT ;  /* 0x0000001c07070212 */ /* 0x000fe400078e3cff */
[----:B------:R-:W-:Y:S02]  /*0880*/  @P0 LOP3.LUT R6, R6, R23, RZ, 0x3c, !PT ;  /* 0x0000001706060212 */ /* 0x000fe400078e3cff */
[----:B------:R-:W-:-:S13]  /*0890*/  R2P PR, R22.B1, 0x7f ;  /* 0x0000007f16007804 */ /* 0x000fda0000001000 */
[----:B------:R-:W2:Y:S04]  /*08a0*/  @P0 LDG.E R19, desc[UR4][R8.64+0xa0] ;  /* 0x0000a00408130981 */ /* 0x000ea8000c1e1900 */
[----:B------:R-:W3:Y:S04]  /*08b0*/  @P1 LDG.E R23, desc[UR4][R8.64+0xb4] ;  /* 0x0000b40408171981 */ /* 0x000ee8000c1e1900 */
[----:B------:R-:W4:Y:S04]  /*08c0*/  @P0 LDG.E R21, desc[UR4][R8.64+0xa4] ;  /* 0x0000a40408150981 */ /* 0x000f28000c1e1900 */
[----:B------:R-:W4:Y:S04]  /*08d0*/  @P2 LDG.E R25, desc[UR4][R8.64+0xc8] ;  /* 0x0000c80408192981 */ /* 0x000f28000c1e1900 */
[----:B------:R-:W4:Y:S04]  /*08e0*/  @P3 LDG.E R27, desc[UR4][R8.64+0xdc] ;  /* 0x0000dc04081b3981 */ /* 0x000f28000c1e1900 */
[----:B------:R-:W4:Y:S04]  /*08f0*/  @P0 LDG.E R20, desc[UR4][R8.64+0xa8] ;  /* 0x0000a80408140981 */ /* 0x000f28000c1e1900 */
[----:B------:R-:W4:Y:S04]  /*0900*/  @P0 LDG.E R24, desc[UR4][R8.64+0xb0] ;  /* 0x0000b00408180981 */ /* 0x000f28000c1e1900 */
[----:B------:R-:W4:Y:S04]  /*0910*/  @P4 LDG.E R29, desc[UR4][R8.64+0xf0] ;  /* 0x0000f004081d4981 */ /* 0x000f28000c1e1900 */
[----:B------:R-:W4:Y:S01]  /*0920*/  @P1 LDG.E R26, desc[UR4][R8.64+0xc4] ;  /* 0x0000c404081a1981 */ /* 0x000f22000c1e1900 */
[----:B--2---:R-:W-:-:S03]  /*0930*/  @P0 LOP3.LUT R14, R14, R19, RZ, 0x3c, !PT ;  /* 0x000000130e0e0212 */ /* 0x004fc600078e3cff */
[----:B------:R-:W2:Y:S01]  /*0940*/  @P0 LDG.E R19, desc[UR4][R8.64+0xac] ;  /* 0x0000ac0408130981 */ /* 0x000ea2000c1e1900 */
[----:B---3--:R-:W-:-:S03]  /*0950*/  @P1 LOP3.LUT R14, R14, R23, RZ, 0x3c, !PT ;  /* 0x000000170e0e1212 */ /* 0x008fc600078e3cff */
[----:B------:R-:W3:Y:S01]  /*0960*/  @P1 LDG.E R23, desc[UR4][R8.64+0xc0] ;  /* 0x0000c00408171981 */ /* 0x000ee2000c1e1900 */
[----:B----4-:R-:W-:-:S03]  /*0970*/  @P0 LOP3.LUT R2, R2, R21, RZ, 0x3c, !PT ;  /* 0x0000001502020212 */ /* 0x010fc600078e3cff */
[----:B------:R-:W4:Y:S01]  /*0980*/  @P1 LDG.E R21, desc[UR4][R8.64+0xb8] ;  /* 0x0000b80408151981 */ /* 0x000f22000c1e1900 */
[----:B------:R-:W-:-:S03]  /*0990*/  @P2 LOP3.LUT R14, R14, R25, RZ, 0x3c, !PT ;  /* 0x000000190e0e2212 */ /* 0x000fc600078e3cff */
[----:B------:R-:W4:Y:S01]  /*09a0*/  @P5 LDG.E R25, desc[UR4][R8.64+0x104] ;  /* 0x0001040408195981 */ /* 0x000f22000c1e1900 */
[----:B------:R-:W-:-:S03]  /*09b0*/  @P3 LOP3.LUT R14, R14, R27, RZ, 0x3c, !PT ;  /* 0x0000001b0e0e3212 */ /* 0x000fc600078e3cff */
[----:B------:R-:W4:Y:S01]  /*09c0*/  @P6 LDG.E R27, desc[UR4][R8.64+0x118] ;  /* 0x00011804081b6981 */ /* 0x000f22000c1e1900 */
[----:B------:R-:W-:-:S03]  /*09d0*/  @P0 LOP3.LUT R3, R3, R20, RZ, 0x3c, !PT ;  /* 0x0000001403030212 */ /* 0x000fc600078e3cff */
[----:B------:R-:W4:Y:S01]  /*09e0*/  @P1 LDG.E R20, desc[UR4][R8.64+0xbc] ;  /* 0x0000bc0408141981 */ /* 0x000f22000c1e1900 */
[----:B------:R-:W-:-:S03]  /*09f0*/  @P0 LOP3.LUT R7, R7, R24, RZ, 0x3c, !PT ;  /* 0x0000001807070212 */ /* 0x000fc600078e3cff */
[----:B------:R-:W4:Y:S01]  /*0a00*/  @P2 LDG.E R24, desc[UR4][R8.64+0xd8] ;  /* 0x0000d80408182981 */ /* 0x000f22000c1e1900 */
[----:B------:R-:W-:Y:S02]  /*0a10*/  @P4 LOP3.LUT R14, R14, R29, RZ, 0x3c, !PT ;  /* 0x0000001d0e0e4212 */ /* 0x000fe400078e3cff */
[----:B------:R-:W-:Y:S02]  /*0a20*/  @P1 LOP3.LUT R7, R7, R26, RZ, 0x3c, !PT ;  /* 0x0000001a07071212 */ /* 0x000fe400078e3cff */
[----:B------:R-:W4:Y:S01]  /*0a30*/  @P3 LDG.E R26, desc[UR4][R8.64+0xe4] ;  /* 0x0000e404081a3981 */ /* 0x000f22000c1e1900 */
[----:B--2---:R-:W-:Y:S02]  /*0a40*/  @P0 LOP3.LUT R6, R6, R19, RZ, 0x3c, !PT ;  /* 0x0000001306060212 */ /* 0x004fe400078e3cff */
[----:B------:R-:W-:Y:S01]  /*0a50*/  LOP3.LUT P0, RZ, R22, 0x8000, RZ, 0xc0, !PT ;  /* 0x0000800016ff7812 */ /* 0x000fe2000780c0ff */
[----:B------:R-:W2:Y:S01]  /*0a60*/  @P2 LDG.E R19, desc[UR4][R8.64+0xcc] ;  /* 0x0000cc0408132981 */ /* 0x000ea2000c1e1900 */
[----:B---3--:R-:W-:-:S03]  /*0a70*/  @P1 LOP3.LUT R6, R6, R23, RZ, 0x3c, !PT ;  /* 0x0000001706061212 */ /* 0x008fc600078e3cff */
[----:B------:R-:W3:Y:S01]  /*0a80*/  @P2 LDG.E R22, desc[UR4][R8.64+0xd0] ;  /* 0x0000d00408162981 */ /* 0x000ee2000c1e1900 */
[----:B----4-:R-:W-:-:S03]  /*0a90*/  @P1 LOP3.LUT R2, R2, R21, RZ, 0x3c, !PT ;  /* 0x0000001502021212 */ /* 0x010fc600078e3cff */
[----:B------:R-:W4:Y:S01]  /*0aa0*/  @P2 LDG.E R21, desc[UR4][R8.64+0xd4] ;  /* 0x0000d40408152981 */ /* 0x000f22000c1e1900 */
[----:B------:R-:W-:-:S03]  /*0ab0*/  @P5 LOP3.LUT R14, R14, R25, RZ, 0x3c, !PT ;  /* 0x000000190e0e5212 */ /* 0x000fc600078e3cff */
[----:B------:R-:W4:Y:S04]  /*0ac0*/  @P3 LDG.E R23, desc[UR4][R8.64+0xe0] ;  /* 0x0000e00408173981 */ /* 0x000f28000c1e1900 */
[----:B------:R-:W4:Y:S01]  /*0ad0*/  @P3 LDG.E R25, desc[UR4][R8.64+0xe8] ;  /* 0x0000e80408193981 */ /* 0x000f22000c1e1900 */
[----:B------:R-:W-:-:S03]  /*0ae0*/  @P1 LOP3.LUT R3, R3, R20, RZ, 0x3c, !PT ;  /* 0x0000001403031212 */ /* 0x000fc600078e3cff */
[----:B------:R-:W4:Y:S01]  /*0af0*/  @P3 LDG.E R20, desc[UR4][R8.64+0xec] ;  /* 0x0000ec0408143981 */ /* 0x000f22000c1e1900 */
[----:B------:R-:W-:-:S03]  /*0b00*/  @P2 LOP3.LUT R7, R7, R24, RZ, 0x3c, !PT ;  /* 0x0000001807072212 */ /* 0x000fc600078e3cff */
        /* <DEDUP_REMOVED lines=8> */
[----:B------:R-:W-:Y:S02]  /*0b90*/  @P3 LOP3.LUT R3, R3, R26, RZ, 0x3c, !PT ;  /* 0x0000001a03033212 */ /* 0x000fe400078e3cff */
[----:B------:R-:W-:Y:S01]  /*0ba0*/  @P3 LOP3.LUT R2, R2, R23, RZ, 0x3c, !PT ;  /* 0x0000001702023212 */ /* 0x000fe200078e3cff */
[----:B------:R-:W4:Y:S01]  /*0bb0*/  @P5 LDG.E R26, desc[UR4][R8.64+0x10c] ;  /* 0x00010c04081a5981 */ /* 0x000f22000c1e1900 */
[----:B------:R-:W-:-:S03]  /*0bc0*/  @P3 LOP3.LUT R6, R6, R25, RZ, 0x3c, !PT ;  /* 0x0000001906063212 */ /* 0x000fc600078e3cff */
[----:B------:R-:W4:Y:S04]  /*0bd0*/  @P5 LDG.E R23, desc[UR4][R8.64+0x108] ;  /* 0x0001080408175981 */ /* 0x000f28000c1e1900 */
        /* <DEDUP_REMOVED lines=19> */
[----:B------:R-:W-:-:S05]  /*0d10*/  VIADD R18, R18, 0x10 ;  /* 0x0000001012127836 */ /* 0x000fca0000000000 */
[----:B------:R-:W-:Y:S02]  /*0d20*/  ISETP.NE.AND P1, PT, R18, 0x20, PT ;  /* 0x000000201200780c */ /* 0x000fe40003f25270 */
[----:B------:R-:W-:-:S04]  /*0d30*/  @P5 LOP3.LUT R7, R7, R20, RZ, 0x3c, !PT ;  /* 0x0000001407075212 */ /* 0x000fc800078e3cff */
[----:B------:R-:W-:Y:S02]  /*0d40*/  @P6 LOP3.LUT R7, R7, R24, RZ, 0x3c, !PT ;  /* 0x0000001807076212 */ /* 0x000fe400078e3cff */
[----:B------:R-:W-:Y:S02]  /*0d50*/  @P0 LOP3.LUT R14, R14, R27, RZ, 0x3c, !PT ;  /* 0x0000001b0e0e0212 */ /* 0x000fe400078e3cff */
[----:B------:R-:W-:Y:S02]  /*0d60*/  @P0 LOP3.LUT R7, R7, R28, RZ, 0x3c, !PT ;  /* 0x0000001c07070212 */ /* 0x000fe400078e3cff */
[----:B--2---:R-:W-:Y:S02]  /*0d70*/  @P6 LOP3.LUT R2, R2, R19, RZ, 0x3c, !PT ;  /* 0x0000001302026212 */ /* 0x004fe400078e3cff */
[----:B---3--:R-:W-:Y:S02]  /*0d80*/  @P6 LOP3.LUT R3, R3, R22, RZ, 0x3c, !PT ;  /* 0x0000001603036212 */ /* 0x008fe400078e3cff */
[----:B----4-:R-:W-:-:S02]  /*0d90*/  @P6 LOP3.LUT R6, R6, R21, RZ, 0x3c, !PT ;  /* 0x0000001506066212 */ /* 0x010fc400078e3cff */
[----:B------:R-:W-:Y:S02]  /*0da0*/  @P0 LOP3.LUT R3, R3, R26, RZ, 0x3c, !PT ;  /* 0x0000001a03030212 */ /* 0x000fe400078e3cff */
[----:B------:R-:W-:Y:S02]  /*0db0*/  @P0 LOP3.LUT R2, R2, R23, RZ, 0x3c, !PT ;  /* 0x0000001702020212 */ /* 0x000fe400078e3cff */
[----:B------:R-:W-:Y:S01]  /*0dc0*/  @P0 LOP3.LUT R6, R6, R25, RZ, 0x3c, !PT ;  /* 0x0000001906060212 */ /* 0x000fe200078e3cff */
[----:B------:R-:W-:Y:S06]  /*0dd0*/  @P1 BRA `(.L_x_4) ;  /* 0xfffffff400481947 */ /* 0x000fec000383ffff */
[----:B------:R-:W-:-:S05]  /*0de0*/  VIADD R16, R16, 0x1 ;  /* 0x0000000110107836 */ /* 0x000fca0000000000 */
[----:B------:R-:W-:-:S13]  /*0df0*/  ISETP.NE.AND P0, PT, R16, 0x5, PT ;  /* 0x000000051000780c */ /* 0x000fda0003f05270 */
[----:B------:R-:W-:Y:S05]  /*0e00*/  @P0 BRA `(.L_x_5) ;  /* 0xfffffff400200947 */ /* 0x000fea000383ffff */
[----:B------:R-:W0:Y:S01]  /*0e10*/  LDC.64 R8, c[0x0][0x380] ;  /* 0x0000e000ff087b82 */ /* 0x000e220000000a00 */
[----:B------:R-:W-:Y:S01]  /*0e20*/  IMAD R15, R0, 0x100, R15 ;  /* 0x00000100000f7824 */ /* 0x000fe200078e020f */
[----:B------:R-:W-:Y:S01]  /*0e30*/  LOP3.LUT R16, R11, 0x3, RZ, 0xc0, !PT ;  /* 0x000000030b107812 */ /* 0x000fe200078ec0ff */
[----:B------:R-:W-:-:S05]  /*0e40*/  VIADD R13, R13, 0x1 ;  /* 0x000000010d0d7836 */ /* 0x000fca0000000000 */
[----:B------:R-:W-:Y:S01]  /*0e50*/  ISETP.GE.U32.AND P0, PT, R13, R16, PT ;  /* 0x000000100d00720c */ /* 0x000fe20003f06070 */
[----:B0-----:R-:W-:-:S05]  /*0e60*/  IMAD.WIDE R8, R15, 0x30, R8 ;  /* 0x000000300f087825 */ /* 0x001fca00078e0208 */
[----:B------:R0:W-:Y:S04]  /*0e70*/  STG.E.64 desc[UR4][R8.64+0x8], R2 ;  /* 0x0000080208007986 */ /* 0x0001e8000c101b04 */
[----:B------:R0:W-:Y:S04]  /*0e80*/  STG.E.64 desc[UR4][R8.64+0x10], R6 ;  /* 0x0000100608007986 */ /* 0x0001e8000c101b04 */
[----:B------:R0:W-:Y:S01]  /*0e90*/  STG.E desc[UR4][R8.64+0x4], R14 ;  /* 0x0000040e08007986 */ /* 0x0001e2000c101904 */
[----:B------:R-:W-:Y:S05]  /*0ea0*/  @!P0 BRA `(.L_x_6) ;  /* 0xfffffff000e88947 */ /* 0x000fea000383ffff */
.L_x_3:
[----:B------:R-:W-:Y:S05]  /*0eb0*/  BSYNC.RECONVERGENT B1 ;  /* 0x0000000000017941 */ /* 0x000fea0003800200 */
.L_x_2:
[C---:B------:R-:W-:Y:S01]  /*0ec0*/  ISETP.GT.U32.AND P0, PT, R11.reuse, 0x3, PT ;  /* 0x000000030b00780c */ /* 0x040fe20003f04070 */
[----:B------:R-:W-:Y:S01]  /*0ed0*/  VIADD R12, R12, 0x1 ;  /* 0x000000010c0c7836 */ /* 0x000fe20000000000 */
[--C-:B------:R-:W-:Y:S02]  /*0ee0*/  SHF.R.U64 R11, R11, 0x2, R10.reuse ;  /* 0x000000020b0b7819 */ /* 0x100fe4000000120a */
[----:B------:R-:W-:Y:S02]  /*0ef0*/  ISETP.GT.U32.AND.EX P0, PT, R10, RZ, PT, P0 ;  /* 0x000000ff0a00720c */ /* 0x000fe40003f04100 */
[----:B------:R-:W-:-:S11]  /*0f00*/  SHF.R.U32.HI R10, RZ, 0x2, R10 ;  /* 0x00000002ff0a7819 */ /* 0x000fd6000001160a */
[----:B------:R-:W-:Y:S05]  /*0f10*/  @P0 BRA `(.L_x_7) ;  /* 0xfffffff000ac0947 */ /* 0x000fea000383ffff */
.L_x_1:
[----:B------:R-:W-:Y:S05]  /*0f20*/  BSYNC.RECONVERGENT B0 ;  /* 0x0000000000007941 */ /* 0x000fea0003800200 */
.L_x_0:
[----:B------:R-:W1:Y:S01]  /*0f30*/  S2R R5, SR_TID.X ;  /* 0x0000000000057919 */ /* 0x000e620000002100 */
[----:B0-----:R-:W0:Y:S01]  /*0f40*/  LDC.64 R2, c[0x0][0x380] ;  /* 0x0000e000ff027b82 */ /* 0x001e220000000a00 */
[----:B-1----:R-:W-:-:S04]  /*0f50*/  IMAD R5, R0, 0x100, R5 ;  /* 0x0000010000057824 */ /* 0x002fc800078e0205 */
[----:B0-----:R-:W-:-:S05]  /*0f60*/  IMAD.WIDE R2, R5, 0x30, R2 ;  /* 0x0000003005027825 */ /* 0x001fca00078e0202 */
[----:B------:R-:W-:Y:S04]  /*0f70*/  STG.E.64 desc[UR4][R2.64+0x18], RZ ;  /* 0x000018ff02007986 */ /* 0x000fe8000c101b04 */
[----:B------:R-:W-:Y:S04]  /*0f80*/  STG.E desc[UR4][R2.64+0x20], RZ ;  /* 0x000020ff02007986 */ /* 0x000fe8000c101904 */
[----:B------:R-:W-:Y:S01]  /*0f90*/  STG.E.64 desc[UR4][R2.64+0x28], RZ ;  /* 0x000028ff02007986 */ /* 0x000fe2000c101b04 */
[----:B------:R-:W-:Y:S05]  /*0fa0*/  EXIT ;  /* 0x000000000000794d */ /* 0x000fea0003800000 */
.L_x_8:
[----:B------:R-:W-:-:S00]  /*0fb0*/  BRA `(.L_x_8) ;  /* 0xfffffffc00fc7947 */ /* 0x000fc0000383ffff */
[----:B------:R-:W-:-:S00]  /*0fc0*/  NOP ;  /* 0x0000000000007918 */ /* 0x000fc00000000000 */
        /* <DEDUP_REMOVED lines=11> */
.L_x_82:


//--------------------- .text._Z9CalKernelPdS_S_P17curandStateXORWOW --------------------------
	.section	.text._Z9CalKernelPdS_S_P17curandStateXORWOW,"ax",@progbits
	.align	128
        .global         _Z9CalKernelPdS_S_P17curandStateXORWOW
        .type           _Z9CalKernelPdS_S_P17curandStateXORWOW,@function
        .size           _Z9CalKernelPdS_S_P17curandStateXORWOW,(.L_x_81 - _Z9CalKernelPdS_S_P17curandStateXORWOW)
        .other          _Z9CalKernelPdS_S_P17curandStateXORWOW,@"STO_CUDA_ENTRY STV_DEFAULT"
_Z9CalKernelPdS_S_P17curandStateXORWOW:
.text._Z9CalKernelPdS_S_P17curandStateXORWOW:
[----:B------:R-:W0:Y:S01]  /*0000*/  LDC R1, c[0x0][0x37c] ;  /* 0x0000df00ff017b82 */ /* 0x000e220000000800 */
[----:B------:R-:W1:Y:S01]  /*0010*/  S2R R0, SR_TID.X ;  /* 0x0000000000007919 */ /* 0x000e620000002100 */
[----:B0-----:R-:W-:Y:S01]  /*0020*/  VIADD R1, R1, 0xffffffd8 ;  /* 0xffffffd801017836 */ /* 0x001fe20000000000 */
[----:B------:R-:W1:Y:S02]  /*0030*/  S2R R3, SR_CTAID.X ;  /* 0x0000000000037919 */ /* 0x000e640000002500 */
[----:B-1----:R-:W-:-:S05]  /*0040*/  IMAD R2, R3, 0x100, R0 ;  /* 0x0000010003027824 */ /* 0x002fca00078e0200 */
[----:B------:R-:W-:-:S13]  /*0050*/  ISETP.GT.AND P0, PT, R2, 0x270f, PT ;  /* 0x0000270f0200780c */ /* 0x000fda0003f04270 */
[----:B------:R-:W-:Y:S05]  /*0060*/  @P0 EXIT ;  /* 0x000000000000094d */ /* 0x000fea0003800000 */
[----:B------:R-:W0:Y:S01]  /*0070*/  LDC.64 R10, c[0x0][0x398] ;  /* 0x0000e600ff0a7b82 */ /* 0x000e220000000a00 */
[----:B------:R-:W1:Y:S01]  /*0080*/  LDCU.64 UR6, c[0x0][0x358] ;  /* 0x00006b00ff0677ac */ /* 0x000e620008000a00 */
[----:B0-----:R-:W-:-:S05]  /*0090*/  IMAD.WIDE R10, R2, 0x30, R10 ;  /* 0x00000030020a7825 */ /* 0x001fca00078e020a */
[----:B-1----:R-:W2:Y:S04]  /*00a0*/  LDG.E.64 R6, desc[UR6][R10.64] ;  /* 0x000000060a067981 */ /* 0x002ea8000c1e1b00 */
[----:B------:R-:W3:Y:S04]  /*00b0*/  LDG.E.64 R4, desc[UR6][R10.64+0x10] ;  /* 0x000010060a047981 */ /* 0x000ee8000c1e1b00 */
[----:B------:R0:W4:Y:S01]  /*00c0*/  LDG.E.64 R12, desc[UR6][R10.64+0x8] ;  /* 0x000008060a0c7981 */ /* 0x000122000c1e1b00 */
[----:B------:R-:W-:Y:S01]  /*00d0*/  IMAD.MOV.U32 R26, RZ, RZ, 0x0 ;  /* 0x00000000ff1a7424 */ /* 0x000fe200078e00ff */
[----:B------:R-:W-:Y:S01]  /*00e0*/  BSSY.RECONVERGENT B0, `(.L_x_9) ;  /* 0x000008c000007945 */ /* 0x000fe20003800200 */
[----:B------:R-:W-:Y:S01]  /*00f0*/  IMAD.MOV.U32 R27, RZ, RZ, 0x3ca00000 ;  /* 0x3ca00000ff1b7424 */ /* 0x000fe200078e00ff */
[----:B--2---:R-:W-:-:S04]  /*0100*/  SHF.R.U32.HI R8, RZ, 0x2, R7 ;  /* 0x00000002ff087819 */ /* 0x004fc80000011607 */
[----:B------:R-:W-:Y:S01]  /*0110*/  LOP3.LUT R8, R8, R7, RZ, 0x3c, !PT ;  /* 0x0000000708087212 */ /* 0x000fe200078e3cff */
[----:B---3--:R-:W-:Y:S01]  /*0120*/  IMAD.SHL.U32 R14, R5, 0x10, RZ ;  /* 0x00000010050e7824 */ /* 0x008fe200078e00ff */
[----:B0-----:R-:W-:Y:S02]  /*0130*/  SHF.R.U32.HI R11, RZ, 0x2, R4 ;  /* 0x00000002ff0b7819 */ /* 0x001fe40000011604 */
[----:B----4-:R-:W-:Y:S01]  /*0140*/  SHF.R.U32.HI R7, RZ, 0x2, R12 ;  /* 0x00000002ff077819 */ /* 0x010fe2000001160c */
[----:B------:R-:W-:Y:S01]  /*0150*/  IMAD.SHL.U32 R3, R8, 0x2, RZ ;  /* 0x0000000208037824 */ /* 0x000fe200078e00ff */
[----:B------:R-:W-:Y:S02]  /*0160*/  SHF.R.U32.HI R10, RZ, 0x2, R13 ;  /* 0x00000002ff0a7819 */ /* 0x000fe4000001160d */
[----:B------:R-:W-:Y:S02]  /*0170*/  LOP3.LUT R7, R7, R12, RZ, 0x3c, !PT ;  /* 0x0000000c07077212 */ /* 0x000fe400078e3cff */
[----:B------:R-:W-:-:S02]  /*0180*/  LOP3.LUT R3, R5, R14, R3, 0x96, !PT ;  /* 0x0000000e05037212 */ /* 0x000fc400078e9603 */
[----:B------:R-:W-:Y:S02]  /*0190*/  LOP3.LUT R13, R10, R13, RZ, 0x3c, !PT ;  /* 0x0000000d0a0d7212 */ /* 0x000fe400078e3cff */
[----:B------:R-:W-:Y:S01]  /*01a0*/  LOP3.LUT R9, R3, R8, RZ, 0x3c, !PT ;  /* 0x0000000803097212 */ /* 0x000fe200078e3cff */
[----:B------:R-:W-:Y:S01]  /*01b0*/  IMAD.SHL.U32 R3, R7, 0x2, RZ ;  /* 0x0000000207037824 */ /* 0x000fe200078e00ff */
[----:B------:R-:W-:Y:S02]  /*01c0*/  LOP3.LUT R4, R11, R4, RZ, 0x3c, !PT ;  /* 0x000000040b047212 */ /* 0x000fe400078e3cff */
[----:B------:R-:W-:Y:S01]  /*01d0*/  SHF.R.U32.HI R12, RZ, 0x2, R5 ;  /* 0x00000002ff0c7819 */ /* 0x000fe20000011605 */
[----:B------:R-:W-:-:S03]  /*01e0*/  IMAD.SHL.U32 R8, R9, 0x10, RZ ;  /* 0x0000001009087824 */ /* 0x000fc600078e00ff */
[----:B------:R-:W-:Y:S02]  /*01f0*/  LOP3.LUT R12, R12, R5, RZ, 0x3c, !PT ;  /* 0x000000050c0c7212 */ /* 0x000fe400078e3cff */
[----:B------:R-:W-:Y:S01]  /*0200*/  LOP3.LUT R8, R7, R3, R8, 0x96, !PT ;  /* 0x0000000307087212 */ /* 0x000fe200078e9608 */
[----:B------:R-:W-:-:S03]  /*0210*/  IMAD.SHL.U32 R7, R13, 0x2, RZ ;  /* 0x000000020d077824 */ /* 0x000fc600078e00ff */
[----:B------:R-:W-:-:S04]  /*0220*/  LOP3.LUT R3, R8, R9, RZ, 0x3c, !PT ;  /* 0x0000000908037212 */ /* 0x000fc800078e3cff */
[----:B------:R-:W-:Y:S01]  /*0230*/  IADD3 R10, PT, PT, R6, 0xb0f8a, R3 ;  /* 0x000b0f8a060a7810 */ /* 0x000fe20007ffe003 */
[----:B------:R-:W-:-:S04]  /*0240*/  IMAD.SHL.U32 R8, R3, 0x10, RZ ;  /* 0x0000001003087824 */ /* 0x000fc800078e00ff */
[----:B------:R-:W-:Y:S01]  /*0250*/  IMAD.WIDE.U32 R10, R10, 0x200000, RZ ;  /* 0x002000000a0a7825 */ /* 0x000fe200078e00ff */
[----:B------:R-:W-:Y:S02]  /*0260*/  LOP3.LUT R8, R13, R7, R8, 0x96, !PT ;  /* 0x000000070d087212 */ /* 0x000fe400078e9608 */
[----:B------:R-:W-:Y:S02]  /*0270*/  IADD3 R13, PT, PT, R6, 0x587c5, R9 ;  /* 0x000587c5060d7810 */ /* 0x000fe40007ffe009 */
[----:B------:R-:W-:Y:S01]  /*0280*/  LOP3.LUT R7, R8, R3, RZ, 0x3c, !PT ;  /* 0x0000000308077212 */ /* 0x000fe200078e3cff */
[----:B------:R-:W-:Y:S01]  /*0290*/  IMAD.SHL.U32 R8, R4, 0x2, RZ ;  /* 0x0000000204087824 */ /* 0x000fe200078e00ff */
[----:B------:R-:W-:-:S03]  /*02a0*/  LOP3.LUT R10, R10, R13, RZ, 0x3c, !PT ;  /* 0x0000000d0a0a7212 */ /* 0x000fc600078e3cff */
[----:B------:R-:W-:Y:S01]  /*02b0*/  IMAD.SHL.U32 R15, R7, 0x10, RZ ;  /* 0x00000010070f7824 */ /* 0x000fe200078e00ff */
[----:B------:R-:W0:Y:S04]  /*02c0*/  I2F.F64.U64 R16, R10 ;  /* 0x0000000a00107312 */ /* 0x000e280000301800 */
[----:B------:R-:W-:Y:S01]  /*02d0*/  LOP3.LUT R8, R4, R8, R15, 0x96, !PT ;  /* 0x0000000804087212 */ /* 0x000fe200078e960f */
[----:B------:R-:W-:Y:S01]  /*02e0*/  IMAD.SHL.U32 R4, R12, 0x2, RZ ;  /* 0x000000020c047824 */ /* 0x000fe200078e00ff */
[----:B------:R-:W-:Y:S02]  /*02f0*/  IADD3 R15, PT, PT, R6, 0x10974f, R7 ;  /* 0x0010974f060f7810 */ /* 0x000fe40007ffe007 */
[----:B------:R-:W-:Y:S02]  /*0300*/  LOP3.LUT R21, R8, R7, RZ, 0x3c, !PT ;  /* 0x0000000708157212 */ /* 0x000fe400078e3cff */
[----:B------:R-:W-:-:S03]  /*0310*/  SHF.R.U32.HI R8, RZ, 0x2, R9 ;  /* 0x00000002ff087819 */ /* 0x000fc60000011609 */
[----:B------:R-:W-:Y:S01]  /*0320*/  IMAD.SHL.U32 R5, R21, 0x10, RZ ;  /* 0x0000001015057824 */ /* 0x000fe200078e00ff */
[----:B------:R-:W-:Y:S01]  /*0330*/  LOP3.LUT R8, R8, R9, RZ, 0x3c, !PT ;  /* 0x0000000908087212 */ /* 0x000fe200078e3cff */
[----:B0-----:R-:W-:-:S03]  /*0340*/  DFMA R16, R16, R26, 5.5511151231257827021e-17 ;  /* 0x3c9000001010742b */ /* 0x001fc6000000001a */
[----:B------:R-:W-:-:S04]  /*0350*/  LOP3.LUT R4, R12, R4, R5, 0x96, !PT ;  /* 0x000000040c047212 */ /* 0x000fc800078e9605 */
[----:B------:R-:W-:Y:S01]  /*0360*/  LOP3.LUT R23, R4, R21, RZ, 0x3c, !PT ;  /* 0x0000001504177212 */ /* 0x000fe200078e3cff */
[----:B------:R-:W-:Y:S02]  /*0370*/  IMAD.SHL.U32 R4, R8, 0x2, RZ ;  /* 0x0000000208047824 */ /* 0x000fe400078e00ff */
[----:B------:R-:W-:Y:S01]  /*0380*/  ISETP.GT.AND P0, PT, R17, 0xfffff, PT ;  /* 0x000fffff1100780c */ /* 0x000fe20003f04270 */
[----:B------:R-:W-:Y:S01]  /*0390*/  IMAD.MOV.U32 R11, RZ, RZ, R17 ;  /* 0x000000ffff0b7224 */ /* 0x000fe200078e0011 */
[----:B------:R-:W-:Y:S01]  /*03a0*/  IADD3 R19, PT, PT, R6, 0x1ba6d9, R23 ;  /* 0x001ba6d906137810 */ /* 0x000fe20007ffe017 */
[----:B------:R-:W-:Y:S02]  /*03b0*/  IMAD.SHL.U32 R5, R23, 0x10, RZ ;  /* 0x0000001017057824 */ /* 0x000fe400078e00ff */
[----:B------:R-:W-:-:S03]  /*03c0*/  IMAD.MOV.U32 R28, RZ, RZ, R16 ;  /* 0x000000ffff1c7224 */ /* 0x000fc600078e0010 */
[----:B------:R-:W-:Y:S01]  /*03d0*/  LOP3.LUT R10, R8, R4, R5, 0x96, !PT ;  /* 0x00000004080a7212 */ /* 0x000fe200078e9605 */
[C---:B------:R-:W-:Y:S01]  /*03e0*/  VIADD R4, R6.reuse, 0x212e9e ;  /* 0x00212e9e06047836 */ /* 0x040fe20000000000 */
[----:B------:R-:W-:Y:S02]  /*03f0*/  IADD3 R8, PT, PT, R6, 0x161f14, R21 ;  /* 0x00161f1406087810 */ /* 0x000fe40007ffe015 */
[----:B------:R-:W-:Y:S01]  /*0400*/  LOP3.LUT R5, R10, R23, RZ, 0x3c, !PT ;  /* 0x000000170a057212 */ /* 0x000fe200078e3cff */
[----:B------:R-:W-:Y:S02]  /*0410*/  IMAD.MOV.U32 R10, RZ, RZ, R16 ;  /* 0x000000ffff0a7224 */ /* 0x000fe400078e0010 */
[----:B------:R-:W-:-:S04]  /*0420*/  IMAD.WIDE.U32 R8, R8, 0x200000, RZ ;  /* 0x0020000008087825 */ /* 0x000fc800078e00ff */
[----:B------:R-:W-:Y:S01]  /*0430*/  @!P0 DMUL R10, R10, 1.80143985094819840000e+16 ;  /* 0x435000000a0a8828 */ /* 0x000fe20000000000 */
[----:B------:R-:W-:Y:S01]  /*0440*/  IMAD.IADD R12, R5, 0x1, R4 ;  /* 0x00000001050c7824 */ /* 0x000fe200078e0204 */
[----:B------:R-:W-:Y:S01]  /*0450*/  LOP3.LUT R14, R8, R15, RZ, 0x3c, !PT ;  /* 0x0000000f080e7212 */ /* 0x000fe200078e3cff */
[----:B------:R-:W-:Y:S02]  /*0460*/  IMAD.MOV.U32 R15, RZ, RZ, R9 ;  /* 0x000000ffff0f7224 */ /* 0x000fe400078e0009 */
[----:B------:R-:W-:Y:S02]  /*0470*/  IMAD.WIDE.U32 R12, R12, 0x200000, RZ ;  /* 0x002000000c0c7825 */ /* 0x000fe400078e00ff */
[----:B------:R-:W0:Y:S03]  /*0480*/  I2F.F64.U64 R8, R14 ;  /* 0x0000000e00087312 */ /* 0x000e260000301800 */
[----:B------:R-:W-:Y:S01]  /*0490*/  @!P0 IMAD.MOV.U32 R17, RZ, RZ, R11 ;  /* 0x000000ffff118224 */ /* 0x000fe200078e000b */
[----:B------:R-:W-:Y:S01]  /*04a0*/  LOP3.LUT R12, R12, R19, RZ, 0x3c, !PT ;  /* 0x000000130c0c7212 */ /* 0x000fe200078e3cff */
[----:B------:R-:W-:-:S02]  /*04b0*/  @!P0 IMAD.MOV.U32 R28, RZ, RZ, R10 ;  /* 0x000000ffff1c8224 */ /* 0x000fc400078e000a */
[----:B------:R-:W-:-:S03]  /*04c0*/  VIADD R6, R17, 0xffffffff ;  /* 0xffffffff11067836 */ /* 0x000fc60000000000 */
[----:B------:R-:W1:Y:S02]  /*04d0*/  I2F.F64.U64 R12, R12 ;  /* 0x0000000c000c7312 */ /* 0x000e640000301800 */
[----:B------:R-:W-:Y:S01]  /*04e0*/  ISETP.GT.U32.AND P1, PT, R6, 0x7feffffe, PT ;  /* 0x7feffffe0600780c */ /* 0x000fe20003f24070 */
[----:B------:R-:W-:Y:S01]  /*04f0*/  IMAD.MOV.U32 R6, RZ, RZ, -0x3ff ;  /* 0xfffffc01ff067424 */ /* 0x000fe200078e00ff */
[-C--:B0-----:R-:W-:Y:S01]  /*0500*/  DFMA R8, R8, R26.reuse, 5.5511151231257827021e-17 ;  /* 0x3c9000000808742b */ /* 0x081fe2000000001a */
[----:B------:R-:W-:Y:S01]  /*0510*/  @!P0 IMAD.MOV.U32 R6, RZ, RZ, -0x435 ;  /* 0xfffffbcbff068424 */ /* 0x000fe200078e00ff */
[----:B-1----:R-:W-:-:S09]  /*0520*/  DFMA R26, R12, R26, 5.5511151231257827021e-17 ;  /* 0x3c9000000c1a742b */ /* 0x002fd2000000001a */
[----:B------:R-:W-:Y:S05]  /*0530*/  @P1 BRA `(.L_x_10) ;  /* 0x0000000400001947 */ /* 0x000fea0003800000 */
[C---:B------:R-:W-:Y:S01]  /*0540*/  LOP3.LUT R10, R17.reuse, 0xfffff, RZ, 0xc0, !PT ;  /* 0x000fffff110a7812 */ /* 0x040fe200078ec0ff */
[----:B------:R-:W-:Y:S01]  /*0550*/  IMAD.MOV.U32 R24, RZ, RZ, -0x748574fc ;  /* 0x8b7a8b04ff187424 */ /* 0x000fe200078e00ff */
[----:B------:R-:W-:Y:S01]  /*0560*/  UMOV UR4, 0x3ae80f1e ;  /* 0x3ae80f1e00047882 */ /* 0x000fe20000000000 */
[----:B------:R-:W-:Y:S01]  /*0570*/  IMAD.MOV.U32 R25, RZ, RZ, 0x3ed0ee25 ;  /* 0x3ed0ee25ff197424 */ /* 0x000fe200078e00ff */
[----:B------:R-:W-:Y:S01]  /*0580*/  LOP3.LUT R29, R10, 0x3ff00000, RZ, 0xfc, !PT ;  /* 0x3ff000000a1d7812 */ /* 0x000fe200078efcff */
[----:B------:R-:W-:Y:S01]  /*0590*/  IMAD.MOV.U32 R10, RZ, RZ, RZ ;  /* 0x000000ffff0a7224 */ /* 0x000fe200078e00ff */
[----:B------:R-:W-:Y:S01]  /*05a0*/  UMOV UR5, 0x3eb1380b ;  /* 0x3eb1380b00057882 */ /* 0x000fe20000000000 */
[----:B------:R-:W-:Y:S01]  /*05b0*/  LEA.HI R17, R17, R6, RZ, 0xc ;  /* 0x0000000611117211 */ /* 0x000fe200078f60ff */
[----:B------:R-:W-:Y:S01]  /*05c0*/  UMOV UR8, 0x80000000 ;  /* 0x8000000000087882 */ /* 0x000fe20000000000 */
[----:B------:R-:W-:Y:S01]  /*05d0*/  ISETP.GE.U32.AND P0, PT, R29, 0x3ff6a09f, PT ;  /* 0x3ff6a09f1d00780c */ /* 0x000fe20003f06070 */
[----:B------:R-:W-:-:S12]  /*05e0*/  UMOV UR9, 0x43300000 ;  /* 0x4330000000097882 */ /* 0x000fd80000000000 */
[----:B------:R-:W-:Y:S02]  /*05f0*/  @P0 VIADD R11, R29, 0xfff00000 ;  /* 0xfff000001d0b0836 */ /* 0x000fe40000000000 */
[----:B------:R-:W-:Y:S02]  /*0600*/  @P0 VIADD R17, R17, 0x1 ;  /* 0x0000000111110836 */ /* 0x000fe40000000000 */
[----:B------:R-:W-:-:S03]  /*0610*/  @P0 IMAD.MOV.U32 R29, RZ, RZ, R11 ;  /* 0x000000ffff1d0224 */ /* 0x000fc600078e000b */
[----:B------:R-:W-:Y:S01]  /*0620*/  LOP3.LUT R16, R17, 0x80000000, RZ, 0x3c, !PT ;  /* 0x8000000011107812 */ /* 0x000fe200078e3cff */
[----:B------:R-:W-:Y:S02]  /*0630*/  IMAD.MOV.U32 R17, RZ, RZ, 0x43300000 ;  /* 0x43300000ff117424 */ /* 0x000fe400078e00ff */
[C---:B------:R-:W-:Y:S02]  /*0640*/  DADD R18, R28.reuse, 1 ;  /* 0x3ff000001c127429 */ /* 0x040fe40000000000 */
[----:B------:R-:W-:Y:S02]  /*0650*/  DADD R28, R28, -1 ;  /* 0xbff000001c1c7429 */ /* 0x000fe40000000000 */
[----:B------:R-:W-:Y:S01]  /*0660*/  DADD R16, R16, -UR8 ;  /* 0x8000000810107e29 */ /* 0x000fe20008000000 */
[----:B------:R-:W-:Y:S01]  /*0670*/  UMOV UR8, 0xfefa39ef ;  /* 0xfefa39ef00087882 */ /* 0x000fe20000000000 */
[----:B------:R-:W0:Y:S01]  /*0680*/  MUFU.RCP64H R11, R19 ;  /* 0x00000013000b7308 */ /* 0x000e220000001800 */
[----:B------:R-:W-:Y:S01]  /*0690*/  UMOV UR9, 0x3fe62e42 ;  /* 0x3fe62e4200097882 */ /* 0x000fe20000000000 */
[----:B0-----:R-:W-:-:S08]  /*06a0*/  DFMA R12, -R18, R10, 1 ;  /* 0x3ff00000120c742b */ /* 0x001fd0000000010a */
[----:B------:R-:W-:-:S08]  /*06b0*/  DFMA R12, R12, R12, R12 ;  /* 0x0000000c0c0c722b */ /* 0x000fd0000000000c */
[----:B------:R-:W-:-:S08]  /*06c0*/  DFMA R10, R10, R12, R10 ;  /* 0x0000000c0a0a722b */ /* 0x000fd0000000000a */
[----:B------:R-:W-:-:S08]  /*06d0*/  DMUL R12, R28, R10 ;  /* 0x0000000a1c0c7228 */ /* 0x000fd00000000000 */
[----:B------:R-:W-:-:S08]  /*06e0*/  DFMA R12, R28, R10, R12 ;  /* 0x0000000a1c0c722b */ /* 0x000fd0000000000c */
[----:B------:R-:W-:-:S08]  /*06f0*/  DMUL R14, R12, R12 ;  /* 0x0000000c0c0e7228 */ /* 0x000fd00000000000 */
[----:B------:R-:W-:Y:S01]  /*0700*/  DFMA R18, R14, UR4, R24 ;  /* 0x000000040e127c2b */ /* 0x000fe20008000018 */
[----:B------:R-:W-:Y:S01]  /*0710*/  UMOV UR4, 0x9f02676f ;  /* 0x9f02676f00047882 */ /* 0x000fe20000000000 */
[----:B------:R-:W-:Y:S01]  /*0720*/  UMOV UR5, 0x3ef3b266 ;  /* 0x3ef3b26600057882 */ /* 0x000fe20000000000 */
[----:B------:R-:W-:-:S05]  /*0730*/  DADD R24, R28, -R12 ;  /* 0x000000001c187229 */ /* 0x000fca000000080c */
[----:B------:R-:W-:Y:S01]  /*0740*/  DFMA R18, R14, R18, UR4 ;  /* 0x000000040e127e2b */ /* 0x000fe20008000012 */
[----:B------:R-:W-:Y:S01]  /*0750*/  UMOV UR4, 0xa9ab0956 ;  /* 0xa9ab095600047882 */ /* 0x000fe20000000000 */
[----:B------:R-:W-:Y:S01]  /*0760*/  UMOV UR5, 0x3f1745cb ;  /* 0x3f1745cb00057882 */ /* 0x000fe20000000000 */
[----:B------:R-:W-:-:S05]  /*0770*/  DADD R24, R24, R24 ;  /* 0x0000000018187229 */ /* 0x000fca0000000018 */
[----:B------:R-:W-:Y:S01]  /*0780*/  DFMA R18, R14, R18, UR4 ;  /* 0x000000040e127e2b */ /* 0x000fe20008000012 */
[----:B------:R-:W-:Y:S01]  /*0790*/  UMOV UR4, 0x2d1b5154 ;  /* 0x2d1b515400047882 */ /* 0x000fe20000000000 */
[----:B------:R-:W-:Y:S01]  /*07a0*/  UMOV UR5, 0x3f3c71c7 ;  /* 0x3f3c71c700057882 */ /* 0x000fe20000000000 */
[----:B------:R-:W-:Y:S02]  /*07b0*/  DFMA R28, R28, -R12, R24 ;  /* 0x8000000c1c1c722b */ /* 0x000fe40000000018 */
[----:B------:R-:W-:-:S03]  /*07c0*/  DFMA R24, R16, UR8, R12 ;  /* 0x0000000810187c2b */ /* 0x000fc6000800000c */
[----:B------:R-:W-:Y:S01]  /*07d0*/  DFMA R18, R14, R18, UR4 ;  /* 0x000000040e127e2b */ /* 0x000fe20008000012 */
[----:B------:R-:W-:Y:S01]  /*07e0*/  UMOV UR4, 0x923be72d ;  /* 0x923be72d00047882 */ /* 0x000fe20000000000 */
[----:B------:R-:W-:Y:S01]  /*07f0*/  UMOV UR5, 0x3f624924 ;  /* 0x3f62492400057882 */ /* 0x000fe20000000000 */
[----:B------:R-:W-:-:S05]  /*0800*/  DMUL R28, R10, R28 ;  /* 0x0000001c0a1c7228 */ /* 0x000fca0000000000 */
[----:B------:R-:W-:Y:S01]  /*0810*/  DFMA R18, R14, R18, UR4 ;  /* 0x000000040e127e2b */ /* 0x000fe20008000012 */
[----:B------:R-:W-:Y:S01]  /*0820*/  UMOV UR4, 0x9999a3c4 ;  /* 0x9999a3c400047882 */ /* 0x000fe20000000000 */
[----:B------:R-:W-:-:S06]  /*0830*/  UMOV UR5, 0x3f899999 ;  /* 0x3f89999900057882 */ /* 0x000fcc0000000000 */
[----:B------:R-:W-:Y:S01]  /*0840*/  DFMA R18, R14, R18, UR4 ;  /* 0x000000040e127e2b */ /* 0x000fe20008000012 */
[----:B------:R-:W-:Y:S01]  /*0850*/  UMOV UR4, 0x55555554 ;  /* 0x5555555400047882 */ /* 0x000fe20000000000 */
[----:B------:R-:W-:-:S06]  /*0860*/  UMOV UR5, 0x3fb55555 ;  /* 0x3fb5555500057882 */ /* 0x000fcc0000000000 */
[----:B------:R-:W-:Y:S01]  /*0870*/  DFMA R30, R14, R18, UR4 ;  /* 0x000000040e1e7e2b */ /* 0x000fe20008000012 */
[----:B------:R-:W-:Y:S01]  /*0880*/  UMOV UR4, 0xfefa39ef ;  /* 0xfefa39ef00047882 */ /* 0x000fe20000000000 */
[----:B------:R-:W-:Y:S02]  /*0890*/  UMOV UR5, 0x3fe62e42 ;  /* 0x3fe62e4200057882 */ /* 0x000fe40000000000 */
[----:B------:R-:W-:Y:S01]  /*08a0*/  DFMA R18, R16, -UR4, R24 ;  /* 0x8000000410127c2b */ /* 0x000fe20008000018 */
[----:B------:R-:W-:Y:S01]  /*08b0*/  UMOV UR4, 0x3b39803f ;  /* 0x3b39803f00047882 */ /* 0x000fe20000000000 */
[----:B------:R-:W-:Y:S02]  /*08c0*/  UMOV UR5, 0x3c7abc9e ;  /* 0x3c7abc9e00057882 */ /* 0x000fe40000000000 */
[----:B------:R-:W-:-:S04]  /*08d0*/  DMUL R30, R14, R30 ;  /* 0x0000001e0e1e7228 */ /* 0x000fc80000000000 */
[----:B------:R-:W-:-:S04]  /*08e0*/  DADD R18, -R12, R18 ;  /* 0x000000000c127229 */ /* 0x000fc80000000112 */
[----:B------:R-:W-:-:S08]  /*08f0*/  DFMA R28, R12, R30, R28 ;  /* 0x0000001e0c1c722b */ /* 0x000fd0000000001c */
[----:B------:R-:W-:-:S08]  /*0900*/  DADD R18, R28, -R18 ;  /* 0x000000001c127229 */ /* 0x000fd00000000812 */
[----:B------:R-:W-:-:S08]  /*0910*/  DFMA R18, R16, UR4, R18 ;  /* 0x0000000410127c2b */ /* 0x000fd00008000012 */
[----:B------:R-:W-:Y:S01]  /*0920*/  DADD R24, R24, R18 ;  /* 0x0000000018187229 */ /* 0x000fe20000000012 */
[----:B------:R-:W-:Y:S10]  /*0930*/  BRA `(.L_x_11) ;  /* 0x0000000000187947 */ /* 0x000ff40003800000 */
.L_x_10:
[----:B------:R-:W-:Y:S01]  /*0940*/  IMAD.MOV.U32 R12, RZ, RZ, 0x0 ;  /* 0x00000000ff0c7424 */ /* 0x000fe200078e00ff */
[----:B------:R-:W-:Y:S01]  /*0950*/  LOP3.LUT P0, RZ, R11, 0x7fffffff, RZ, 0xc0, !PT ;  /* 0x7fffffff0bff7812 */ /* 0x000fe2000780c0ff */
[----:B------:R-:W-:-:S06]  /*0960*/  IMAD.MOV.U32 R13, RZ, RZ, 0x7ff00000 ;  /* 0x7ff00000ff0d7424 */ /* 0x000fcc00078e00ff */
[----:B------:R-:W-:-:S10]  /*0970*/  DFMA R12, R10, R12, +INF ;  /* 0x7ff000000a0c742b */ /* 0x000fd4000000000c */
[----:B------:R-:W-:Y:S02]  /*0980*/  FSEL R24, R12, RZ, P0 ;  /* 0x000000ff0c187208 */ /* 0x000fe40000000000 */
[----:B------:R-:W-:-:S07]  /*0990*/  FSEL R25, R13, -QNAN , P0 ;  /* 0xfff000000d197808 */ /* 0x000fce0000000000 */
.L_x_11:
[----:B------:R-:W-:Y:S05]  /*09a0*/  BSYNC.RECONVERGENT B0 ;  /* 0x0000000000007941 */ /* 0x000fea0003800200 */
.L_x_9:
[----:B------:R-:W-:Y:S01]  /*09b0*/  UMOV UR4, 0x54442d18 ;  /* 0x54442d1800047882 */ /* 0x000fe20000000000 */
[----:B------:R-:W-:Y:S01]  /*09c0*/  UMOV UR5, 0x401921fb ;  /* 0x401921fb00057882 */ /* 0x000fe20000000000 */
[----:B------:R-:W-:Y:S01]  /*09d0*/  BSSY.RECONVERGENT B0, `(.L_x_12) ;  /* 0x0000020000007945 */ /* 0x000fe20003800200 */
[----:B------:R-:W-:Y:S02]  /*09e0*/  DMUL R12, R8, UR4 ;  /* 0x00000004080c7c28 */ /* 0x000fe40008000000 */
[----:B------:R-:W-:-:S06]  /*09f0*/  DMUL R24, R24, -2 ;  /* 0xc000000018187828 */ /* 0x000fcc0000000000 */
[----:B------:R-:W-:-:S14]  /*0a00*/  DSETP.NEU.AND P0, PT, R12, +INF , PT ;  /* 0x7ff000000c00742a */ /* 0x000fdc0003f0d000 */
[----:B------:R-:W-:Y:S01]  /*0a10*/  @!P0 DMUL R32, RZ, +INF ;  /* 0x7ff00000ff208828 */ /* 0x000fe20000000000 */
[----:B------:R-:W-:Y:S01]  /*0a20*/  @!P0 IMAD.MOV.U32 R6, RZ, RZ, 0x1 ;  /* 0x00000001ff068424 */ /* 0x000fe200078e00ff */
[----:B------:R-:W-:Y:S09]  /*0a30*/  @!P0 BRA `(.L_x_13) ;  /* 0x0000000000648947 */ /* 0x000ff20003800000 */
[----:B------:R-:W-:Y:S01]  /*0a40*/  UMOV UR4, 0x6dc9c883 ;  /* 0x6dc9c88300047882 */ /* 0x000fe20000000000 */
[----:B------:R-:W-:Y:S01]  /*0a50*/  UMOV UR5, 0x3fe45f30 ;  /* 0x3fe45f3000057882 */ /* 0x000fe20000000000 */
[C---:B------:R-:W-:Y:S01]  /*0a60*/  DSETP.GE.AND P0, PT, R12.reuse, 2.14748364800000000000e+09, PT ;  /* 0x41e000000c00742a */ /* 0x040fe20003f06000 */
[----:B------:R-:W-:Y:S01]  /*0a70*/  BSSY.RECONVERGENT B1, `(.L_x_14) ;  /* 0x0000014000017945 */ /* 0x000fe20003800200 */
[----:B------:R-:W-:Y:S01]  /*0a80*/  DMUL R8, R12, UR4 ;  /* 0x000000040c087c28 */ /* 0x000fe20008000000 */
[----:B------:R-:W-:Y:S01]  /*0a90*/  UMOV UR4, 0x54442d18 ;  /* 0x54442d1800047882 */ /* 0x000fe20000000000 */
[----:B------:R-:W-:-:S04]  /*0aa0*/  UMOV UR5, 0x3ff921fb ;  /* 0x3ff921fb00057882 */ /* 0x000fc80000000000 */
[----:B------:R-:W0:Y:S08]  /*0ab0*/  F2I.F64 R6, R8 ;  /* 0x0000000800067311 */ /* 0x000e300000301100 */
[----:B0-----:R-:W0:Y:S02]  /*0ac0*/  I2F.F64 R32, R6 ;  /* 0x0000000600207312 */ /* 0x001e240000201c00 */
[----:B0-----:R-:W-:Y:S01]  /*0ad0*/  DFMA R10, R32, -UR4, R12 ;  /* 0x80000004200a7c2b */ /* 0x001fe2000800000c */
[----:B------:R-:W-:Y:S01]  /*0ae0*/  UMOV UR4, 0x33145c00 ;  /* 0x33145c0000047882 */ /* 0x000fe20000000000 */
[----:B------:R-:W-:-:S06]  /*0af0*/  UMOV UR5, 0x3c91a626 ;  /* 0x3c91a62600057882 */ /* 0x000fcc0000000000 */
[----:B------:R-:W-:Y:S01]  /*0b00*/  DFMA R10, R32, -UR4, R10 ;  /* 0x80000004200a7c2b */ /* 0x000fe2000800000a */
[----:B------:R-:W-:Y:S01]  /*0b10*/  UMOV UR4, 0x252049c0 ;  /* 0x252049c000047882 */ /* 0x000fe20000000000 */
[----:B------:R-:W-:-:S06]  /*0b20*/  UMOV UR5, 0x397b839a ;  /* 0x397b839a00057882 */ /* 0x000fcc0000000000 */
[----:B------:R-:W-:Y:S01]  /*0b30*/  DFMA R32, R32, -UR4, R10 ;  /* 0x8000000420207c2b */ /* 0x000fe2000800000a */
[----:B------:R-:W-:Y:S10]  /*0b40*/  @!P0 BRA `(.L_x_15) ;  /* 0x0000000000188947 */ /* 0x000ff40003800000 */
[----:B------:R-:W-:Y:S01]  /*0b50*/  IMAD.MOV.U32 R16, RZ, RZ, R12 ;  /* 0x000000ffff107224 */ /* 0x000fe200078e000c */
[----:B------:R-:W-:-:S07]  /*0b60*/  MOV R12, 0xb80 ;  /* 0x00000b80000c7802 */ /* 0x000fce0000000f00 */
[----:B------:R-:W-:Y:S05]  /*0b70*/  CALL.REL.NOINC `($_Z9CalKernelPdS_S_P17curandStateXORWOW$__internal_trig_reduction_slowpathd) ;  /* 0x0000004800647944 */ /* 0x000fea0003c00000 */
[----:B------:R-:W-:Y:S02]  /*0b80*/  IMAD.MOV.U32 R6, RZ, RZ, R10 ;  /* 0x000000ffff067224 */ /* 0x000fe400078e000a */
[----:B------:R-:W-:Y:S02]  /*0b90*/  IMAD.MOV.U32 R32, RZ, RZ, R16 ;  /* 0x000000ffff207224 */ /* 0x000fe400078e0010 */
[----:B------:R-:W-:-:S07]  /*0ba0*/  IMAD.MOV.U32 R33, RZ, RZ, R17 ;  /* 0x000000ffff217224 */ /* 0x000fce00078e0011 */
.L_x_15:
[----:B------:R-:W-:Y:S05]  /*0bb0*/  BSYNC.RECONVERGENT B1 ;  /* 0x0000000000017941 */ /* 0x000fea0003800200 */
.L_x_14:
[----:B------:R-:W-:-:S07]  /*0bc0*/  VIADD R6, R6, 0x1 ;  /* 0x0000000106067836 */ /* 0x000fce0000000000 */
.L_x_13:
[----:B------:R-:W-:Y:S05]  /*0bd0*/  BSYNC.RECONVERGENT B0 ;  /* 0x0000000000007941 */ /* 0x000fea0003800200 */
.L_x_12:
[----:B------:R-:W0:Y:S01]  /*0be0*/  LDCU.64 UR4, c[0x4][0x48] ;  /* 0x01000900ff0477ac */ /* 0x000e220008000a00 */
[----:B------:R-:W-:-:S05]  /*0bf0*/  IMAD.SHL.U32 R8, R6, 0x40, RZ ;  /* 0x0000004006087824 */ /* 0x000fca00078e00ff */
[----:B------:R-:W-:-:S04]  /*0c00*/  LOP3.LUT R8, R8, 0x40, RZ, 0xc0, !PT ;  /* 0x0000004008087812 */ /* 0x000fc800078ec0ff */
[----:B0-----:R-:W-:-:S05]  /*0c10*/  IADD3 R34, P0, PT, R8, UR4, RZ ;  /* 0x0000000408227c10 */ /* 0x001fca000ff1e0ff */
[----:B------:R-:W-:-:S05]  /*0c20*/  IMAD.X R35, RZ, RZ, UR5, P0 ;  /* 0x00000005ff237e24 */ /* 0x000fca00080e06ff */
[----:B------:R-:W2:Y:S04]  /*0c30*/  LDG.E.128.CONSTANT R8, desc[UR6][R34.64] ;  /* 0x0000000622087981 */ /* 0x000ea8000c1e9d00 */
[----:B------:R-:W3:Y:S04]  /*0c40*/  LDG.E.128.CONSTANT R12, desc[UR6][R34.64+0x10] ;  /* 0x00001006220c7981 */ /* 0x000ee8000c1e9d00 */
[----:B------:R-:W4:Y:S01]  /*0c50*/  LDG.E.128.CONSTANT R16, desc[UR6][R34.64+0x20] ;  /* 0x0000200622107981 */ /* 0x000f22000c1e9d00 */
[----:B------:R-:W-:Y:S01]  /*0c60*/  LOP3.LUT R20, R6, 0x1, RZ, 0xc0, !PT ;  /* 0x0000000106147812 */ /* 0x000fe200078ec0ff */
[----:B------:R-:W-:Y:S01]  /*0c70*/  IMAD.MOV.U32 R28, RZ, RZ, 0x20fd8164 ;  /* 0x20fd8164ff1c7424 */ /* 0x000fe200078e00ff */
[----:B------:R-:W-:Y:S01]  /*0c80*/  DMUL R30, R32, R32 ;  /* 0x00000020201e7228 */ /* 0x000fe20000000000 */
[----:B------:R-:W-:Y:S01]  /*0c90*/  BSSY.RECONVERGENT B0, `(.L_x_16) ;  /* 0x000002b000007945 */ /* 0x000fe20003800200 */
[----:B------:R-:W-:Y:S01]  /*0ca0*/  ISETP.NE.U32.AND P0, PT, R20, 0x1, PT ;  /* 0x000000011400780c */ /* 0x000fe20003f05070 */
[----:B------:R-:W-:-:S03]  /*0cb0*/  IMAD.MOV.U32 R20, RZ, RZ, 0x3da8ff83 ;  /* 0x3da8ff83ff147424 */ /* 0x000fc600078e00ff */
[----:B------:R-:W-:Y:S02]  /*0cc0*/  FSEL R28, R28, -8.06006814911005101289e+34, !P0 ;  /* 0xf9785eba1c1c7808 */ /* 0x000fe40004000000 */
[----:B------:R-:W-:-:S06]  /*0cd0*/  FSEL R29, -R20, 0.11223486810922622681, !P0 ;  /* 0x3de5db65141d7808 */ /* 0x000fcc0004000100 */
[----:B--2---:R-:W-:Y:S01]  /*0ce0*/  DFMA R8, R30, R28, R8 ;  /* 0x0000001c1e08722b */ /* 0x004fe20000000008 */
[----:B------:R-:W0:Y:S01]  /*0cf0*/  MUFU.RSQ64H R29, R25 ;  /* 0x00000019001d7308 */ /* 0x000e220000001c00 */
[----:B------:R-:W-:-:S06]  /*0d00*/  VIADD R28, R25, 0xfcb00000 ;  /* 0xfcb00000191c7836 */ /* 0x000fcc0000000000 */
[----:B------:R-:W-:Y:S01]  /*0d10*/  DFMA R8, R30, R8, R10 ;  /* 0x000000081e08722b */ /* 0x000fe2000000000a */
[----:B------:R-:W-:Y:S01]  /*0d20*/  ISETP.GE.U32.AND P1, PT, R28, 0x7ca00000, PT ;  /* 0x7ca000001c00780c */ /* 0x000fe20003f26070 */
[----:B------:R-:W-:Y:S02]  /*0d30*/  IMAD.MOV.U32 R10, RZ, RZ, 0x0 ;  /* 0x00000000ff0a7424 */ /* 0x000fe400078e00ff */
[----:B------:R-:W-:-:S04]  /*0d40*/  IMAD.MOV.U32 R11, RZ, RZ, 0x3fd80000 ;  /* 0x3fd80000ff0b7424 */ /* 0x000fc800078e00ff */
[----:B---3--:R-:W-:Y:S02]  /*0d50*/  DFMA R12, R30, R8, R12 ;  /* 0x000000081e0c722b */ /* 0x008fe4000000000c */
[----:B0-----:R-:W-:-:S06]  /*0d60*/  DMUL R8, R28, R28 ;  /* 0x0000001c1c087228 */ /* 0x001fcc0000000000 */
[----:B------:R-:W-:Y:S02]  /*0d70*/  DFMA R14, R30, R12, R14 ;  /* 0x0000000c1e0e722b */ /* 0x000fe4000000000e */
[----:B------:R-:W-:-:S06]  /*0d80*/  DFMA R8, R24, -R8, 1 ;  /* 0x3ff000001808742b */ /* 0x000fcc0000000808 */
[----:B----4-:R-:W-:Y:S02]  /*0d90*/  DFMA R14, R30, R14, R16 ;  /* 0x0000000e1e0e722b */ /* 0x010fe40000000010 */
[----:B------:R-:W-:Y:S02]  /*0da0*/  DFMA R10, R8, R10, 0.5 ;  /* 0x3fe00000080a742b */ /* 0x000fe4000000000a */
[----:B------:R-:W-:-:S04]  /*0db0*/  DMUL R8, R28, R8 ;  /* 0x000000081c087228 */ /* 0x000fc80000000000 */
[----:B------:R-:W-:-:S04]  /*0dc0*/  DFMA R14, R30, R14, R18 ;  /* 0x0000000e1e0e722b */ /* 0x000fc80000000012 */
[----:B------:R-:W-:-:S04]  /*0dd0*/  DFMA R10, R10, R8, R28 ;  /* 0x000000080a0a722b */ /* 0x000fc8000000001c */
[----:B------:R-:W-:Y:S02]  /*0de0*/  DFMA R32, R14, R32, R32 ;  /* 0x000000200e20722b */ /* 0x000fe40000000020 */
[----:B------:R-:W-:Y:S02]  /*0df0*/  DFMA R14, R30, R14, 1 ;  /* 0x3ff000001e0e742b */ /* 0x000fe4000000000e */
[----:B------:R-:W-:Y:S02]  /*0e00*/  DMUL R18, R24, R10 ;  /* 0x0000000a18127228 */ /* 0x000fe40000000000 */
[----:B------:R-:W-:Y:S02]  /*0e10*/  VIADD R13, R11, 0xfff00000 ;  /* 0xfff000000b0d7836 */ /* 0x000fe40000000000 */
[----:B------:R-:W-:-:S04]  /*0e20*/  IMAD.MOV.U32 R12, RZ, RZ, R10 ;  /* 0x000000ffff0c7224 */ /* 0x000fc800078e000a */
[----:B------:R-:W-:Y:S01]  /*0e30*/  FSEL R14, R14, R32, !P0 ;  /* 0x000000200e0e7208 */ /* 0x000fe20004000000 */
[----:B------:R-:W-:Y:S01]  /*0e40*/  DFMA R8, R18, -R18, R24 ;  /* 0x800000121208722b */ /* 0x000fe20000000018 */
[----:B------:R-:W-:Y:S02]  /*0e50*/  FSEL R15, R15, R33, !P0 ;  /* 0x000000210f0f7208 */ /* 0x000fe40004000000 */
[----:B------:R-:W-:-:S04]  /*0e60*/  LOP3.LUT P0, RZ, R6, 0x2, RZ, 0xc0, !PT ;  /* 0x0000000206ff7812 */ /* 0x000fc8000780c0ff */
[----:B------:R-:W-:Y:S02]  /*0e70*/  DADD R30, RZ, -R14 ;  /* 0x00000000ff1e7229 */ /* 0x000fe4000000080e */
[----:B------:R-:W-:-:S08]  /*0e80*/  DFMA R16, R8, R12, R18 ;  /* 0x0000000c0810722b */ /* 0x000fd00000000012 */
[----:B------:R-:W-:Y:S02]  /*0e90*/  FSEL R14, R14, R30, !P0 ;  /* 0x0000001e0e0e7208 */ /* 0x000fe40004000000 */
[----:B------:R-:W-:Y:S01]  /*0ea0*/  FSEL R15, R15, R31, !P0 ;  /* 0x0000001f0f0f7208 */ /* 0x000fe20004000000 */
[----:B------:R-:W-:Y:S06]  /*0eb0*/  @!P1 BRA `(.L_x_17) ;  /* 0x0000000000209947 */ /* 0x000fec0003800000 */
[----:B------:R-:W-:Y:S01]  /*0ec0*/  IMAD.MOV.U32 R12, RZ, RZ, R10 ;  /* 0x000000ffff0c7224 */ /* 0x000fe200078e000a */
[----:B------:R-:W-:Y:S01]  /*0ed0*/  MOV R16, 0xf20 ;  /* 0x00000f2000107802 */ /* 0x000fe20000000f00 */
[----:B------:R-:W-:Y:S02]  /*0ee0*/  IMAD.MOV.U32 R10, RZ, RZ, R24 ;  /* 0x000000ffff0a7224 */ /* 0x000fe400078e0018 */
[----:B------:R-:W-:Y:S02]  /*0ef0*/  IMAD.MOV.U32 R11, RZ, RZ, R25 ;  /* 0x000000ffff0b7224 */ /* 0x000fe400078e0019 */
[----:B------:R-:W-:-:S07]  /*0f00*/  IMAD.MOV.U32 R20, RZ, RZ, R28 ;  /* 0x000000ffff147224 */ /* 0x000fce00078e001c */
[----:B------:R-:W-:Y:S05]  /*0f10*/  CALL.REL.NOINC `($__internal_1_$__cuda_sm20_dsqrt_rn_f64_mediumpath_v1) ;  /* 0x0000004000d87944 */ /* 0x000fea0003c00000 */
[----:B------:R-:W-:Y:S02]  /*0f20*/  IMAD.MOV.U32 R16, RZ, RZ, R30 ;  /* 0x000000ffff107224 */ /* 0x000fe400078e001e */
[----:B------:R-:W-:-:S07]  /*0f30*/  IMAD.MOV.U32 R17, RZ, RZ, R31 ;  /* 0x000000ffff117224 */ /* 0x000fce00078e001f */
.L_x_17:
[----:B------:R-:W-:Y:S05]  /*0f40*/  BSYNC.RECONVERGENT B0 ;  /* 0x0000000000007941 */ /* 0x000fea0003800200 */
.L_x_16:
[----:B------:R-:W-:Y:S01]  /*0f50*/  ISETP.NE.AND P0, PT, R2, RZ, PT ;  /* 0x000000ff0200720c */ /* 0x000fe20003f05270 */
[----:B------:R-:W-:Y:S01]  /*0f60*/  BSSY.RECONVERGENT B0, `(.L_x_18) ;  /* 0x000009c000007945 */ /* 0x000fe20003800200 */
[----:B------:R-:W-:-:S11]  /*0f70*/  DMUL R14, R16, R14 ;  /* 0x0000000e100e7228 */ /* 0x000fd60000000000 */
[----:B------:R-:W-:Y:S05]  /*0f80*/  @P0 BRA `(.L_x_19) ;  /* 0x0000000800640947 */ /* 0x000fea0003800000 */
[----:B------:R-:W0:Y:S01]  /*0f90*/  S2UR UR5, SR_CgaCtaId ;  /* 0x00000000000579c3 */ /* 0x000e220000008800 */
[----:B------:R-:W-:Y:S02]  /*0fa0*/  UMOV UR4, 0x400 ;  /* 0x0000040000047882 */ /* 0x000fe40000000000 */
[----:B0-----:R-:W-:-:S09]  /*0fb0*/  ULEA UR4, UR5, UR4, 0x18 ;  /* 0x0000000405047291 */ /* 0x001fd2000f8ec0ff */
[----:B------:R-:W-:Y:S04]  /*0fc0*/  STS.128 [UR4], RZ ;  /* 0x000000ffff007988 */ /* 0x000fe80008000c04 */
[----:B------:R-:W-:Y:S04]  /*0fd0*/  STS.128 [UR4+0x10], RZ ;  /* 0x000010ffff007988 */ /* 0x000fe80008000c04 */
        /* <DEDUP_REMOVED lines=147> */
[----:B------:R-:W-:Y:S01]  /*1910*/  STS.128 [UR4+0x950], RZ ;  /* 0x000950ffff007988 */ /* 0x000fe20008000c04 */
.L_x_19:
[----:B------:R-:W-:Y:S05]  /*1920*/  BSYNC.RECONVERGENT B0 ;  /* 0x0000000000007941 */ /* 0x000fea0003800200 */
.L_x_18:
[----:B------:R-:W-:Y:S01]  /*1930*/  UMOV UR4, 0x2955385e ;  /* 0x2955385e00047882 */ /* 0x000fe20000000000 */
[----:B------:R-:W-:Y:S01]  /*1940*/  UMOV UR5, 0x405f6a7a ;  /* 0x405f6a7a00057882 */ /* 0x000fe20000000000 */
[----:B------:R-:W-:Y:S01]  /*1950*/  UMOV UR8, 0x9c38b04b ;  /* 0x9c38b04b00087882 */ /* 0x000fe20000000000 */
[----:B------:R-:W-:Y:S01]  /*1960*/  UMOV UR9, 0x3f3cd5f9 ;  /* 0x3f3cd5f900097882 */ /* 0x000fe20000000000 */
[----:B------:R-:W-:Y:S01]  /*1970*/  DMUL R26, R26, UR4 ;  /* 0x000000041a1a7c28 */ /* 0x000fe20008000000 */
[----:B------:R-:W-:Y:S01]  /*1980*/  IMAD.MOV.U32 R6, RZ, RZ, RZ ;  /* 0x000000ffff067224 */ /* 0x000fe200078e00ff */
[----:B------:R-:W-:-:S11]  /*1990*/  DMUL R24, R14, UR8 ;  /* 0x000000080e187c28 */ /* 0x000fd60008000000 */
.L_x_62:
[----:B------:R-:W-:Y:S01]  /*19a0*/  DSETP.NEU.AND P0, PT, |R26|, +INF , PT ;  /* 0x7ff000001a00742a */ /* 0x000fe20003f0d200 */
[----:B------:R-:W-:Y:S05]  /*19b0*/  WARPSYNC.ALL ;  /* 0x0000000000007948 */ /* 0x000fea0003800000 */
[----:B------:R-:W-:Y:S06]  /*19c0*/  BAR.SYNC.DEFER_BLOCKING 0x0 ;  /* 0x0000000000007b1d */ /* 0x000fec0000010000 */
[----:B------:R-:W-:Y:S02]  /*19d0*/  BSSY.RECONVERGENT B0, `(.L_x_20) ;  /* 0x000001b000007945 */ /* 0x000fe40003800200 */
[----:B------:R-:W-:Y:S01]  /*19e0*/  @!P0 DMUL R32, RZ, R26 ;  /* 0x0000001aff208228 */ /* 0x000fe20000000000 */
[----:B------:R-:W-:Y:S01]  /*19f0*/  @!P0 IMAD.MOV.U32 R20, RZ, RZ, RZ ;  /* 0x000000ffff148224 */ /* 0x000fe200078e00ff */
[----:B01----:R-:W-:Y:S09]  /*1a00*/  @!P0 BRA `(.L_x_21) ;  /* 0x00000000005c8947 */ /* 0x003ff20003800000 */
[----:B------:R-:W-:Y:S01]  /*1a10*/  UMOV UR4, 0x6dc9c883 ;  /* 0x6dc9c88300047882 */ /* 0x000fe20000000000 */
[----:B------:R-:W-:Y:S01]  /*1a20*/  UMOV UR5, 0x3fe45f30 ;  /* 0x3fe45f3000057882 */ /* 0x000fe20000000000 */
[C---:B------:R-:W-:Y:S02]  /*1a30*/  DSETP.GE.AND P0, PT, |R26|.reuse, 2.14748364800000000000e+09, PT ;  /* 0x41e000001a00742a */ /* 0x040fe40003f06200 */
        /* <DEDUP_REMOVED lines=14> */
[----:B------:R-:W-:Y:S01]  /*1b20*/  MOV R12, 0x1b50 ;  /* 0x00001b50000c7802 */ /* 0x000fe20000000f00 */
[----:B------:R-:W-:-:S07]  /*1b30*/  IMAD.MOV.U32 R13, RZ, RZ, R27 ;  /* 0x000000ffff0d7224 */ /* 0x000fce00078e001b */
[----:B------:R-:W-:Y:S05]  /*1b40*/  CALL.REL.NOINC `($_Z9CalKernelPdS_S_P17curandStateXORWOW$__internal_trig_reduction_slowpathd) ;  /* 0x0000003800707944 */ /* 0x000fea0003c00000 */
[----:B------:R-:W-:Y:S02]  /*1b50*/  IMAD.MOV.U32 R20, RZ, RZ, R10 ;  /* 0x000000ffff147224 */ /* 0x000fe400078e000a */
[----:B------:R-:W-:Y:S02]  /*1b60*/  IMAD.MOV.U32 R32, RZ, RZ, R16 ;  /* 0x000000ffff207224 */ /* 0x000fe400078e0010 */
[----:B------:R-:W-:-:S07]  /*1b70*/  IMAD.MOV.U32 R33, RZ, RZ, R17 ;  /* 0x000000ffff217224 */ /* 0x000fce00078e0011 */
.L_x_21:
[----:B------:R-:W-:Y:S05]  /*1b80*/  BSYNC.RECONVERGENT B0 ;  /* 0x0000000000007941 */ /* 0x000fea0003800200 */
.L_x_20:
[----:B------:R-:W0:Y:S01]  /*1b90*/  LDCU.64 UR4, c[0x4][0x48] ;  /* 0x01000900ff0477ac */ /* 0x000e220008000a00 */
[----:B------:R-:W-:-:S05]  /*1ba0*/  IMAD.SHL.U32 R8, R20, 0x40, RZ ;  /* 0x0000004014087824 */ /* 0x000fca00078e00ff */
[----:B------:R-:W-:-:S04]  /*1bb0*/  LOP3.LUT R8, R8, 0x40, RZ, 0xc0, !PT ;  /* 0x0000004008087812 */ /* 0x000fc800078ec0ff */
[----:B0-----:R-:W-:-:S05]  /*1bc0*/  IADD3 R30, P0, PT, R8, UR4, RZ ;  /* 0x00000004081e7c10 */ /* 0x001fca000ff1e0ff */
[----:B------:R-:W-:-:S05]  /*1bd0*/  IMAD.X R31, RZ, RZ, UR5, P0 ;  /* 0x00000005ff1f7e24 */ /* 0x000fca00080e06ff */
[----:B------:R-:W2:Y:S04]  /*1be0*/  LDG.E.128.CONSTANT R8, desc[UR6][R30.64] ;  /* 0x000000061e087981 */ /* 0x000ea8000c1e9d00 */
[----:B------:R-:W3:Y:S04]  /*1bf0*/  LDG.E.128.CONSTANT R12, desc[UR6][R30.64+0x10] ;  /* 0x000010061e0c7981 */ /* 0x000ee8000c1e9d00 */
[----:B------:R0:W4:Y:S01]  /*1c00*/  LDG.E.128.CONSTANT R16, desc[UR6][R30.64+0x20] ;  /* 0x000020061e107981 */ /* 0x000122000c1e9d00 */
[----:B------:R-:W-:Y:S01]  /*1c10*/  SHF.R.U32.HI R28, RZ, 0x2, R3 ;  /* 0x00000002ff1c7819 */ /* 0x000fe20000011603 */
[----:B------:R-:W-:Y:S01]  /*1c20*/  IMAD.MOV.U32 R29, RZ, RZ, 0x20fd8164 ;  /* 0x20fd8164ff1d7424 */ /* 0x000fe200078e00ff */
[----:B------:R-:W-:Y:S01]  /*1c30*/  LOP3.LUT R22, R20, 0x1, RZ, 0xc0, !PT ;  /* 0x0000000114167812 */ /* 0x000fe200078ec0ff */
[----:B------:R-:W-:Y:S01]  /*1c40*/  IMAD.MOV.U32 R35, RZ, RZ, 0x3da8ff83 ;  /* 0x3da8ff83ff237424 */ /* 0x000fe200078e00ff */
[----:B------:R-:W-:Y:S01]  /*1c50*/  LOP3.LUT R3, R28, R3, RZ, 0x3c, !PT ;  /* 0x000000031c037212 */ /* 0x000fe200078e3cff */
[----:B------:R-:W-:Y:S01]  /*1c60*/  UMOV UR4, 0x116b5d87 ;  /* 0x116b5d8700047882 */ /* 0x000fe20000000000 */
[----:B------:R-:W-:Y:S01]  /*1c70*/  ISETP.NE.U32.AND P0, PT, R22, 0x1, PT ;  /* 0x000000011600780c */ /* 0x000fe20003f05070 */
[----:B------:R-:W-:Y:S01]  /*1c80*/  IMAD.SHL.U32 R22, R5, 0x10, RZ ;  /* 0x0000001005167824 */ /* 0x000fe200078e00ff */
[----:B------:R-:W-:Y:S01]  /*1c90*/  UMOV UR5, 0x3f3f41da ;  /* 0x3f3f41da00057882 */ /* 0x000fe20000000000 */
[----:B------:R-:W-:Y:S01]  /*1ca0*/  IMAD.SHL.U32 R28, R3, 0x2, RZ ;  /* 0x00000002031c7824 */ /* 0x000fe200078e00ff */
[----:B0-----:R-:W-:Y:S01]  /*1cb0*/  DMUL R30, R32, R32 ;  /* 0x00000020201e7228 */ /* 0x001fe20000000000 */
[----:B------:R-:W-:Y:S03]  /*1cc0*/  BSSY.RECONVERGENT B0, `(.L_x_22) ;  /* 0x0000087000007945 */ /* 0x000fe60003800200 */
[----:B------:R-:W-:-:S02]  /*1cd0*/  LOP3.LUT R34, R5, R22, R28, 0x96, !PT ;  /* 0x0000001605227212 */ /* 0x000fc400078e961c */
[----:B------:R-:W-:Y:S02]  /*1ce0*/  SHF.R.U32.HI R22, RZ, 0x2, R7 ;  /* 0x00000002ff167819 */ /* 0x000fe40000011607 */
[----:B------:R-:W-:Y:S02]  /*1cf0*/  FSEL R28, R29, -8.06006814911005101289e+34, !P0 ;  /* 0xf9785eba1d1c7808 */ /* 0x000fe40004000000 */
[----:B------:R-:W-:Y:S02]  /*1d00*/  FSEL R29, -R35, 0.11223486810922622681, !P0 ;  /* 0x3de5db65231d7808 */ /* 0x000fe40004000100 */
[----:B------:R-:W-:Y:S02]  /*1d10*/  LOP3.LUT R22, R22, R7, RZ, 0x3c, !PT ;  /* 0x0000000716167212 */ /* 0x000fe400078e3cff */
[----:B------:R-:W-:-:S05]  /*1d20*/  LOP3.LUT R7, R34, R3, RZ, 0x3c, !PT ;  /* 0x0000000322077212 */ /* 0x000fca00078e3cff */
[----:B------:R-:W-:Y:S01]  /*1d30*/  IMAD.SHL.U32 R3, R7, 0x10, RZ ;  /* 0x0000001007037824 */ /* 0x000fe200078e00ff */
[----:B--2---:R-:W-:Y:S01]  /*1d40*/  DFMA R8, R30, R28, R8 ;  /* 0x0000001c1e08722b */ /* 0x004fe20000000008 */
[----:B------:R-:W-:-:S05]  /*1d50*/  IMAD.SHL.U32 R28, R22, 0x2, RZ ;  /* 0x00000002161c7824 */ /* 0x000fca00078e00ff */
[----:B------:R-:W-:Y:S02]  /*1d60*/  LOP3.LUT R28, R22, R28, R3, 0x96, !PT ;  /* 0x0000001c161c7212 */ /* 0x000fe400078e9603 */
[C---:B------:R-:W-:Y:S01]  /*1d70*/  DFMA R10, R30.reuse, R8, R10 ;  /* 0x000000081e0a722b */ /* 0x040fe2000000000a */
[----:B------:R-:W-:Y:S02]  /*1d80*/  IADD3 R3, PT, PT, R4, 0x587c5, R7 ;  /* 0x000587c504037810 */ /* 0x000fe40007ffe007 */
[----:B------:R-:W-:Y:S02]  /*1d90*/  LOP3.LUT R29, R28, R7, RZ, 0x3c, !PT ;  /* 0x000000071c1d7212 */ /* 0x000fe400078e3cff */
[----:B------:R-:W-:Y:S02]  /*1da0*/  SHF.R.U32.HI R22, RZ, 0x2, R23 ;  /* 0x00000002ff167819 */ /* 0x000fe40000011617 */
[----:B------:R-:W-:Y:S01]  /*1db0*/  IADD3 R8, PT, PT, R4, 0xb0f8a, R29 ;  /* 0x000b0f8a04087810 */ /* 0x000fe20007ffe01d */
[----:B---3--:R-:W-:Y:S01]  /*1dc0*/  DFMA R10, R30, R10, R12 ;  /* 0x0000000a1e0a722b */ /* 0x008fe2000000000c */
[----:B------:R-:W-:-:S02]  /*1dd0*/  LOP3.LUT R22, R22, R23, RZ, 0x3c, !PT ;  /* 0x0000001716167212 */ /* 0x000fc400078e3cff */
[----:B------:R-:W-:Y:S01]  /*1de0*/  SHF.R.U32.HI R12, RZ, 0x2, R21 ;  /* 0x00000002ff0c7819 */ /* 0x000fe20000011615 */
[----:B------:R-:W-:-:S03]  /*1df0*/  IMAD.WIDE.U32 R8, R8, 0x200000, RZ ;  /* 0x0020000008087825 */ /* 0x000fc600078e00ff */
[----:B------:R-:W-:Y:S01]  /*1e00*/  LOP3.LUT R12, R12, R21, RZ, 0x3c, !PT ;  /* 0x000000150c0c7212 */ /* 0x000fe200078e3cff */
[C---:B------:R-:W-:Y:S01]  /*1e10*/  DFMA R14, R30.reuse, R10, R14 ;  /* 0x0000000a1e0e722b */ /* 0x040fe2000000000e */
[----:B------:R-:W-:Y:S01]  /*1e20*/  LOP3.LUT R8, R8, R3, RZ, 0x3c, !PT ;  /* 0x0000000308087212 */ /* 0x000fe200078e3cff */
[----:B------:R-:W-:Y:S02]  /*1e30*/  IMAD.SHL.U32 R3, R29, 0x10, RZ ;  /* 0x000000101d037824 */ /* 0x000fe400078e00ff */
[C---:B------:R-:W-:Y:S01]  /*1e40*/  IMAD.SHL.U32 R13, R12.reuse, 0x2, RZ ;  /* 0x000000020c0d7824 */ /* 0x040fe200078e00ff */
[----:B------:R-:W0:Y:S03]  /*1e50*/  I2F.F64.U64 R10, R8 ;  /* 0x00000008000a7312 */ /* 0x000e260000301800 */
[----:B----4-:R-:W-:Y:S01]  /*1e60*/  DFMA R16, R30, R14, R16 ;  /* 0x0000000e1e10722b */ /* 0x010fe20000000010 */
[----:B------:R-:W-:Y:S01]  /*1e70*/  LOP3.LUT R12, R12, R13, R3, 0x96, !PT ;  /* 0x0000000d0c0c7212 */ /* 0x000fe200078e9603 */
[----:B------:R-:W-:-:S02]  /*1e80*/  IMAD.MOV.U32 R14, RZ, RZ, 0x0 ;  /* 0x00000000ff0e7424 */ /* 0x000fc400078e00ff */
[----:B------:R-:W-:Y:S01]  /*1e90*/  IMAD.MOV.U32 R15, RZ, RZ, 0x3ca00000 ;  /* 0x3ca00000ff0f7424 */ /* 0x000fe200078e00ff */
[----:B------:R-:W-:Y:S01]  /*1ea0*/  LOP3.LUT R23, R12, R29, RZ, 0x3c, !PT ;  /* 0x0000001d0c177212 */ /* 0x000fe200078e3cff */
[----:B------:R-:W-:Y:S02]  /*1eb0*/  IMAD.SHL.U32 R12, R22, 0x2, RZ ;  /* 0x00000002160c7824 */ /* 0x000fe400078e00ff */
[----:B------:R-:W-:Y:S01]  /*1ec0*/  DFMA R16, R30, R16, R18 ;  /* 0x000000101e10722b */ /* 0x000fe20000000012 */
[----:B------:R-:W-:Y:S01]  /*1ed0*/  IADD3 R13, PT, PT, R4, 0x10974f, R23 ;  /* 0x0010974f040d7810 */ /* 0x000fe20007ffe017 */
[----:B------:R-:W-:Y:S01]  /*1ee0*/  IMAD.SHL.U32 R3, R23, 0x10, RZ ;  /* 0x0000001017037824 */ /* 0x000fe200078e00ff */
[----:B0-----:R-:W-:-:S04]  /*1ef0*/  DFMA R10, R10, R14, 5.5511151231257827021e-17 ;  /* 0x3c9000000a0a742b */ /* 0x001fc8000000000e */
[----:B------:R-:W-:Y:S01]  /*1f00*/  LOP3.LUT R12, R22, R12, R3, 0x96, !PT ;  /* 0x0000000c160c7212 */ /* 0x000fe200078e9603 */
[----:B------:R-:W-:Y:S02]  /*1f10*/  DFMA R32, R16, R32, R32 ;  /* 0x000000201020722b */ /* 0x000fe40000000020 */
[----:B------:R-:W-:Y:S01]  /*1f20*/  DFMA R30, R30, R16, 1 ;  /* 0x3ff000001e1e742b */ /* 0x000fe20000000010 */
[----:B------:R-:W-:Y:S02]  /*1f30*/  LOP3.LUT R3, R12, R23, RZ, 0x3c, !PT ;  /* 0x000000170c037212 */ /* 0x000fe400078e3cff */
[----:B------:R-:W-:Y:S01]  /*1f40*/  ISETP.GT.AND P1, PT, R11, 0xfffff, PT ;  /* 0x000fffff0b00780c */ /* 0x000fe20003f24270 */
[----:B------:R-:W-:Y:S01]  /*1f50*/  IMAD.MOV.U32 R9, RZ, RZ, R11 ;  /* 0x000000ffff097224 */ /* 0x000fe200078e000b */
[----:B------:R-:W-:-:S05]  /*1f60*/  IADD3 R8, PT, PT, R4, 0x161f14, R3 ;  /* 0x00161f1404087810 */ /* 0x000fca0007ffe003 */
[----:B------:R-:W-:Y:S01]  /*1f70*/  FSEL R12, R30, R32, !P0 ;  /* 0x000000201e0c7208 */ /* 0x000fe20004000000 */
[----:B------:R-:W-:-:S04]  /*1f80*/  IMAD.WIDE.U32 R16, R8, 0x200000, RZ ;  /* 0x0020000008107825 */ /* 0x000fc800078e00ff */
[--C-:B------:R-:W-:Y:S01]  /*1f90*/  IMAD.MOV.U32 R8, RZ, RZ, R10.reuse ;  /* 0x000000ffff087224 */ /* 0x100fe200078e000a */
[----:B------:R-:W-:Y:S02]  /*1fa0*/  LOP3.LUT R16, R16, R13, RZ, 0x3c, !PT ;  /* 0x0000000d10107212 */ /* 0x000fe400078e3cff */
[----:B------:R-:W-:Y:S02]  /*1fb0*/  FSEL R13, R31, R33, !P0 ;  /* 0x000000211f0d7208 */ /* 0x000fe40004000000 */
[----:B------:R-:W-:Y:S01]  /*1fc0*/  LOP3.LUT P0, RZ, R20, 0x2, RZ, 0xc0, !PT ;  /* 0x0000000214ff7812 */ /* 0x000fe2000780c0ff */
[----:B------:R-:W-:Y:S01]  /*1fd0*/  @!P1 DMUL R8, R8, 1.80143985094819840000e+16 ;  /* 0x4350000008089828 */ /* 0x000fe20000000000 */
[----:B------:R-:W0:Y:S01]  /*1fe0*/  I2F.F64.U64 R16, R16 ;  /* 0x0000001000107312 */ /* 0x000e220000301800 */
[----:B------:R-:W-:Y:S01]  /*1ff0*/  IMAD.MOV.U32 R20, RZ, RZ, R10 ;  /* 0x000000ffff147224 */ /* 0x000fe200078e000a */
[----:B------:R-:W-:Y:S01]  /*2000*/  DADD R18, RZ, -R12 ;  /* 0x00000000ff127229 */ /* 0x000fe2000000080c */
[----:B------:R-:W-:-:S02]  /*2010*/  IMAD.MOV.U32 R10, RZ, RZ, -0x3ff ;  /* 0xfffffc01ff0a7424 */ /* 0x000fc400078e00ff */
[----:B------:R-:W-:-:S04]  /*2020*/  @!P1 IMAD.MOV.U32 R10, RZ, RZ, -0x435 ;  /* 0xfffffbcbff0a9424 */ /* 0x000fc800078e00ff */
[----:B------:R-:W-:Y:S02]  /*2030*/  @!P1 IMAD.MOV.U32 R11, RZ, RZ, R9 ;  /* 0x000000ffff0b9224 */ /* 0x000fe400078e0009 */
[----:B------:R-:W-:Y:S01]  /*2040*/  @!P1 IMAD.MOV.U32 R20, RZ, RZ, R8 ;  /* 0x000000ffff149224 */ /* 0x000fe200078e0008 */
[----:B------:R-:W-:Y:S01]  /*2050*/  FSEL R12, R12, R18, !P0 ;  /* 0x000000120c0c7208 */ /* 0x000fe20004000000 */
[----:B------:R-:W-:Y:S01]  /*2060*/  VIADD R21, R11, 0xffffffff ;  /* 0xffffffff0b157836 */ /* 0x000fe20000000000 */
[----:B------:R-:W-:Y:S01]  /*2070*/  FSEL R13, R13, R19, !P0 ;  /* 0x000000130d0d7208 */ /* 0x000fe20004000000 */
[----:B0-----:R-:W-:-:S03]  /*2080*/  DFMA R14, R16, R14, 5.5511151231257827021e-17 ;  /* 0x3c900000100e742b */ /* 0x001fc6000000000e */
[----:B------:R-:W-:Y:S02]  /*2090*/  ISETP.GT.U32.AND P0, PT, R21, 0x7feffffe, PT ;  /* 0x7feffffe1500780c */ /* 0x000fe40003f04070 */
[----:B------:R-:W-:-:S11]  /*20a0*/  DFMA R26, R12, UR4, R26 ;  /* 0x000000040c1a7c2b */ /* 0x000fd6000800001a */
[----:B------:R-:W-:Y:S05]  /*20b0*/  @P0 BRA `(.L_x_23) ;  /* 0x0000000400040947 */ /* 0x000fea0003800000 */
[----:B------:R-:W-:Y:S01]  /*20c0*/  LOP3.LUT R8, R11, 0xfffff, RZ, 0xc0, !PT ;  /* 0x000fffff0b087812 */ /* 0x000fe200078ec0ff */
[----:B------:R-:W-:Y:S01]  /*20d0*/  IMAD.MOV.U32 R16, RZ, RZ, R20 ;  /* 0x000000ffff107224 */ /* 0x000fe200078e0014 */
[----:B------:R-:W-:Y:S01]  /*20e0*/  UMOV UR4, 0x3ae80f1e ;  /* 0x3ae80f1e00047882 */ /* 0x000fe20000000000 */
[----:B------:R-:W-:Y:S01]  /*20f0*/  IMAD.MOV.U32 R32, RZ, RZ, RZ ;  /* 0x000000ffff207224 */ /* 0x000fe200078e00ff */
[----:B------:R-:W-:Y:S01]  /*2100*/  LOP3.LUT R17, R8, 0x3ff00000, RZ, 0xfc, !PT ;  /* 0x3ff0000008117812 */ /* 0x000fe200078efcff */
[----:B------:R-:W-:Y:S01]  /*2110*/  IMAD.MOV.U32 R12, RZ, RZ, -0x748574fc ;  /* 0x8b7a8b04ff0c7424 */ /* 0x000fe200078e00ff */
[----:B------:R-:W-:Y:S01]  /*2120*/  UMOV UR5, 0x3eb1380b ;  /* 0x3eb1380b00057882 */ /* 0x000fe20000000000 */
[----:B------:R-:W-:Y:S01]  /*2130*/  IMAD.MOV.U32 R13, RZ, RZ, 0x3ed0ee25 ;  /* 0x3ed0ee25ff0d7424 */ /* 0x000fe200078e00ff */
[----:B------:R-:W-:Y:S01]  /*2140*/  ISETP.GE.U32.AND P0, PT, R17, 0x3ff6a09f, PT ;  /* 0x3ff6a09f1100780c */ /* 0x000fe20003f06070 */
[----:B------:R-:W-:Y:S01]  /*2150*/  UMOV UR8, 0x80000000 ;  /* 0x8000000000087882 */ /* 0x000fe20000000000 */
[----:B------:R-:W-:Y:S01]  /*2160*/  LEA.HI R10, R11, R10, RZ, 0xc ;  /* 0x0000000a0b0a7211 */ /* 0x000fe200078f60ff */
[----:B------:R-:W-:Y:S01]  /*2170*/  IMAD.MOV.U32 R11, RZ, RZ, 0x43300000 ;  /* 0x43300000ff0b7424 */ /* 0x000fe200078e00ff */
[----:B------:R-:W-:-:S09]  /*2180*/  UMOV UR9, 0x43300000 ;  /* 0x4330000000097882 */ /* 0x000fd20000000000 */
[----:B------:R-:W-:Y:S02]  /*2190*/  @P0 VIADD R9, R17, 0xfff00000 ;  /* 0xfff0000011090836 */ /* 0x000fe40000000000 */
[----:B------:R-:W-:Y:S02]  /*21a0*/  @P0 VIADD R10, R10, 0x1 ;  /* 0x000000010a0a0836 */ /* 0x000fe40000000000 */
[----:B------:R-:W-:-:S03]  /*21b0*/  @P0 IMAD.MOV.U32 R17, RZ, RZ, R9 ;  /* 0x000000ffff110224 */ /* 0x000fc600078e0009 */
[----:B------:R-:W-:-:S03]  /*21c0*/  LOP3.LUT R10, R10, 0x80000000, RZ, 0x3c, !PT ;  /* 0x800000000a0a7812 */ /* 0x000fc600078e3cff */
        /* <DEDUP_REMOVED lines=14> */
[----:B------:R-:W-:-:S06]  /*22b0*/  UMOV UR5, 0x3ef3b266 ;  /* 0x3ef3b26600057882 */ /* 0x000fcc0000000000 */
        /* <DEDUP_REMOVED lines=22> */
[----:B------:R-:W-:Y:S02]  /*2420*/  DMUL R12, R32, R12 ;  /* 0x0000000c200c7228 */ /* 0x000fe40000000000 */
[----:B------:R-:W-:Y:S01]  /*2430*/  DFMA R20, R10, -UR4, R16 ;  /* 0x800000040a147c2b */ /* 0x000fe20008000010 */
[----:B------:R-:W-:Y:S01]  /*2440*/  UMOV UR4, 0x3b39803f ;  /* 0x3b39803f00047882 */ /* 0x000fe20000000000 */
[----:B------:R-:W-:Y:S01]  /*2450*/  UMOV UR5, 0x3c7abc9e ;  /* 0x3c7abc9e00057882 */ /* 0x000fe20000000000 */
[----:B------:R-:W-:-:S05]  /*2460*/  DMUL R18, R8, R18 ;  /* 0x0000001208127228 */ /* 0x000fca0000000000 */
[----:B------:R-:W-:-:S03]  /*2470*/  DADD R20, -R30, R20 ;  /* 0x000000001e147229 */ /* 0x000fc60000000114 */
[----:B------:R-:W-:-:S08]  /*2480*/  DFMA R12, R30, R18, R12 ;  /* 0x000000121e0c722b */ /* 0x000fd0000000000c */
[----:B------:R-:W-:-:S08]  /*2490*/  DADD R12, R12, -R20 ;  /* 0x000000000c0c7229 */ /* 0x000fd00000000814 */
[----:B------:R-:W-:-:S08]  /*24a0*/  DFMA R12, R10, UR4, R12 ;  /* 0x000000040a0c7c2b */ /* 0x000fd0000800000c */
[----:B------:R-:W-:Y:S01]  /*24b0*/  DADD R10, R16, R12 ;  /* 0x00000000100a7229 */ /* 0x000fe2000000000c */
[----:B------:R-:W-:Y:S10]  /*24c0*/  BRA `(.L_x_24) ;  /* 0x0000000000187947 */ /* 0x000ff40003800000 */
.L_x_23:
[----:B------:R-:W-:Y:S01]  /*24d0*/  IMAD.MOV.U32 R10, RZ, RZ, 0x0 ;  /* 0x00000000ff0a7424 */ /* 0x000fe200078e00ff */
[----:B------:R-:W-:Y:S01]  /*24e0*/  LOP3.LUT P0, RZ, R9, 0x7fffffff, RZ, 0xc0, !PT ;  /* 0x7fffffff09ff7812 */ /* 0x000fe2000780c0ff */
[----:B------:R-:W-:-:S06]  /*24f0*/  IMAD.MOV.U32 R11, RZ, RZ, 0x7ff00000 ;  /* 0x7ff00000ff0b7424 */ /* 0x000fcc00078e00ff */
[----:B------:R-:W-:-:S10]  /*2500*/  DFMA R10, R8, R10, +INF ;  /* 0x7ff00000080a742b */ /* 0x000fd4000000000a */
[----:B------:R-:W-:Y:S02]  /*2510*/  FSEL R10, R10, RZ, P0 ;  /* 0x000000ff0a0a7208 */ /* 0x000fe40000000000 */
[----:B------:R-:W-:-:S07]  /*2520*/  FSEL R11, R11, -QNAN , P0 ;  /* 0xfff000000b0b7808 */ /* 0x000fce0000000000 */
.L_x_24:
[----:B------:R-:W-:Y:S05]  /*2530*/  BSYNC.RECONVERGENT B0 ;  /* 0x0000000000007941 */ /* 0x000fea0003800200 */
.L_x_22:
[----:B------:R-:W-:Y:S01]  /*2540*/  DMUL R10, R10, -2 ;  /* 0xc00000000a0a7828 */ /* 0x000fe20000000000 */
[----:B------:R-:W-:Y:S01]  /*2550*/  IMAD.MOV.U32 R16, RZ, RZ, 0x0 ;  /* 0x00000000ff107424 */ /* 0x000fe200078e00ff */
[----:B------:R-:W-:Y:S01]  /*2560*/  BSSY.RECONVERGENT B0, `(.L_x_25) ;  /* 0x0000014000007945 */ /* 0x000fe20003800200 */
[----:B------:R-:W-:Y:S01]  /*2570*/  IMAD.MOV.U32 R17, RZ, RZ, 0x3fd80000 ;  /* 0x3fd80000ff117424 */ /* 0x000fe200078e00ff */
[----:B------:R-:W-:Y:S02]  /*2580*/  DMUL R32, RZ, +INF ;  /* 0x7ff00000ff207828 */ /* 0x000fe40000000000 */
[----:B------:R-:W0:Y:S04]  /*2590*/  MUFU.RSQ64H R21, R11 ;  /* 0x0000000b00157308 */ /* 0x000e280000001c00 */
[----:B------:R-:W-:-:S05]  /*25a0*/  VIADD R20, R11, 0xfcb00000 ;  /* 0xfcb000000b147836 */ /* 0x000fca0000000000 */
[----:B------:R-:W-:Y:S01]  /*25b0*/  ISETP.GE.U32.AND P0, PT, R20, 0x7ca00000, PT ;  /* 0x7ca000001400780c */ /* 0x000fe20003f06070 */
[----:B0-----:R-:W-:-:S08]  /*25c0*/  DMUL R8, R20, R20 ;  /* 0x0000001414087228 */ /* 0x001fd00000000000 */
[----:B------:R-:W-:-:S08]  /*25d0*/  DFMA R8, R10, -R8, 1 ;  /* 0x3ff000000a08742b */ /* 0x000fd00000000808 */
[----:B------:R-:W-:Y:S02]  /*25e0*/  DFMA R16, R8, R16, 0.5 ;  /* 0x3fe000000810742b */ /* 0x000fe40000000010 */
[----:B------:R-:W-:-:S08]  /*25f0*/  DMUL R8, R20, R8 ;  /* 0x0000000814087228 */ /* 0x000fd00000000000 */
[----:B------:R-:W-:-:S08]  /*2600*/  DFMA R16, R16, R8, R20 ;  /* 0x000000081010722b */ /* 0x000fd00000000014 */
[----:B------:R-:W-:Y:S02]  /*2610*/  DMUL R18, R10, R16 ;  /* 0x000000100a127228 */ /* 0x000fe40000000000 */
[----:B------:R-:W-:Y:S02]  /*2620*/  VIADD R13, R17, 0xfff00000 ;  /* 0xfff00000110d7836 */ /* 0x000fe40000000000 */
[----:B------:R-:W-:-:S04]  /*2630*/  IMAD.MOV.U32 R12, RZ, RZ, R16 ;  /* 0x000000ffff0c7224 */ /* 0x000fc800078e0010 */
[----:B------:R-:W-:-:S08]  /*2640*/  DFMA R8, R18, -R18, R10 ;  /* 0x800000121208722b */ /* 0x000fd0000000000a */
[----:B------:R-:W-:Y:S01]  /*2650*/  DFMA R30, R8, R12, R18 ;  /* 0x0000000c081e722b */ /* 0x000fe20000000012 */
[----:B------:R-:W-:Y:S10]  /*2660*/  @!P0 BRA `(.L_x_26) ;  /* 0x00000000000c8947 */ /* 0x000ff40003800000 */
[----:B------:R-:W-:Y:S01]  /*2670*/  IMAD.MOV.U32 R12, RZ, RZ, R16 ;  /* 0x000000ffff0c7224 */ /* 0x000fe200078e0010 */
[----:B------:R-:W-:-:S07]  /*2680*/  MOV R16, 0x26a0 ;  /* 0x000026a000107802 */ /* 0x000fce0000000f00 */
[----:B------:R-:W-:Y:S05]  /*2690*/  CALL.REL.NOINC `($__internal_1_$__cuda_sm20_dsqrt_rn_f64_mediumpath_v1) ;  /* 0x0000002800f87944 */ /* 0x000fea0003c00000 */
.L_x_26:
[----:B------:R-:W-:Y:S05]  /*26a0*/  BSYNC.RECONVERGENT B0 ;  /* 0x0000000000007941 */ /* 0x000fea0003800200 */
.L_x_25:
[----:B------:R-:W-:Y:S01]  /*26b0*/  UMOV UR4, 0x54442d18 ;  /* 0x54442d1800047882 */ /* 0x000fe20000000000 */
[----:B------:R-:W-:Y:S01]  /*26c0*/  UMOV UR5, 0x401921fb ;  /* 0x401921fb00057882 */ /* 0x000fe20000000000 */
[----:B------:R-:W-:Y:S01]  /*26d0*/  BSSY.RECONVERGENT B0, `(.L_x_27) ;  /* 0x000001e000007945 */ /* 0x000fe20003800200 */
[----:B------:R-:W-:Y:S01]  /*26e0*/  DMUL R12, R14, UR4 ;  /* 0x000000040e0c7c28 */ /* 0x000fe20008000000 */
[----:B------:R-:W-:-:S07]  /*26f0*/  IMAD.MOV.U32 R22, RZ, RZ, 0x1 ;  /* 0x00000001ff167424 */ /* 0x000fce00078e00ff */
[----:B------:R-:W-:-:S14]  /*2700*/  DSETP.NEU.AND P0, PT, R12, +INF , PT ;  /* 0x7ff000000c00742a */ /* 0x000fdc0003f0d000 */
[----:B------:R-:W-:Y:S05]  /*2710*/  @!P0 BRA `(.L_x_28) ;  /* 0x0000000000648947 */ /* 0x000fea0003800000 */
[----:B------:R-:W-:Y:S01]  /*2720*/  UMOV UR4, 0x6dc9c883 ;  /* 0x6dc9c88300047882 */ /* 0x000fe20000000000 */
[----:B------:R-:W-:Y:S01]  /*2730*/  UMOV UR5, 0x3fe45f30 ;  /* 0x3fe45f3000057882 */ /* 0x000fe20000000000 */
[C---:B------:R-:W-:Y:S01]  /*2740*/  DSETP.GE.AND P0, PT, R12.reuse, 2.14748364800000000000e+09, PT ;  /* 0x41e000000c00742a */ /* 0x040fe20003f06000 */
[----:B------:R-:W-:Y:S01]  /*2750*/  BSSY.RECONVERGENT B1, `(.L_x_29) ;  /* 0x0000014000017945 */ /* 0x000fe20003800200 */
[----:B------:R-:W-:Y:S01]  /*2760*/  DMUL R8, R12, UR4 ;  /* 0x000000040c087c28 */ /* 0x000fe20008000000 */
[----:B------:R-:W-:Y:S01]  /*2770*/  UMOV UR4, 0x54442d18 ;  /* 0x54442d1800047882 */ /* 0x000fe20000000000 */
[----:B------:R-:W-:-:S08]  /*2780*/  UMOV UR5, 0x3ff921fb ;  /* 0x3ff921fb00057882 */ /* 0x000fd00000000000 */
        /* <DEDUP_REMOVED lines=16> */
.L_x_30:
[----:B------:R-:W-:Y:S05]  /*2890*/  BSYNC.RECONVERGENT B1 ;  /* 0x0000000000017941 */ /* 0x000fea0003800200 */
.L_x_29:
[----:B------:R-:W-:-:S07]  /*28a0*/  VIADD R22, R8, 0x1 ;  /* 0x0000000108167836 */ /* 0x000fce0000000000 */
.L_x_28:
[----:B------:R-:W-:Y:S05]  /*28b0*/  BSYNC.RECONVERGENT B0 ;  /* 0x0000000000007941 */ /* 0x000fea0003800200 */
.L_x_27:
        /* <DEDUP_REMOVED lines=11> */
[----:B------:R-:W-:Y:S01]  /*2970*/  SHF.R.U32.HI R28, RZ, 0x2, R7 ;  /* 0x00000002ff1c7819 */ /* 0x000fe20000011607 */
[----:B------:R-:W-:Y:S01]  /*2980*/  UMOV UR4, 0xea61cdf0 ;  /* 0xea61cdf000047882 */ /* 0x000fe20000000000 */
[----:B------:R-:W-:Y:S01]  /*2990*/  ISETP.NE.U32.AND P0, PT, R20, 0x1, PT ;  /* 0x000000011400780c */ /* 0x000fe20003f05070 */
[----:B------:R-:W-:Y:S01]  /*29a0*/  IMAD.MOV.U32 R20, RZ, RZ, 0x20fd8164 ;  /* 0x20fd8164ff147424 */ /* 0x000fe200078e00ff */
[----:B------:R-:W-:Y:S01]  /*29b0*/  LOP3.LUT R28, R28, R7, RZ, 0x3c, !PT ;  /* 0x000000071c1c7212 */ /* 0x000fe200078e3cff */
[----:B------:R-:W-:Y:S01]  /*29c0*/  UMOV UR5, 0x3edf6d78 ;  /* 0x3edf6d7800057882 */ /* 0x000fe20000000000 */
[----:B------:R-:W-:Y:S01]  /*29d0*/  FSEL R21, -R21, 0.11223486810922622681, !P0 ;  /* 0x3de5db6515157808 */ /* 0x000fe20004000100 */
[----:B------:R-:W-:Y:S01]  /*29e0*/  DMUL R30, R30, UR4 ;  /* 0x000000041e1e7c28 */ /* 0x000fe20008000000 */
[----:B------:R-:W-:Y:S01]  /*29f0*/  FSEL R20, R20, -8.06006814911005101289e+34, !P0 ;  /* 0xf9785eba14147808 */ /* 0x000fe20004000000 */
[----:B------:R-:W-:Y:S05]  /*2a00*/  BSSY.RECONVERGENT B0, `(.L_x_31) ;  /* 0x0000089000007945 */ /* 0x000fea0003800200 */
[----:B--2---:R-:W-:Y:S01]  /*2a10*/  DFMA R8, R34, R20, R8 ;  /* 0x000000142208722b */ /* 0x004fe20000000008 */
[----:B------:R-:W-:-:S04]  /*2a20*/  SHF.R.U32.HI R20, RZ, 0x2, R5 ;  /* 0x00000002ff147819 */ /* 0x000fc80000011605 */
[----:B------:R-:W-:Y:S01]  /*2a30*/  LOP3.LUT R20, R20, R5, RZ, 0x3c, !PT ;  /* 0x0000000514147212 */ /* 0x000fe200078e3cff */
[----:B------:R-:W-:Y:S02]  /*2a40*/  IMAD.SHL.U32 R5, R3, 0x10, RZ ;  /* 0x0000001003057824 */ /* 0x000fe400078e00ff */
[----:B------:R-:W-:Y:S01]  /*2a50*/  DFMA R8, R34, R8, R10 ;  /* 0x000000082208722b */ /* 0x000fe2000000000a */
[----:B------:R-:W-:Y:S02]  /*2a60*/  IMAD.SHL.U32 R10, R28, 0x2, RZ ;  /* 0x000000021c0a7824 */ /* 0x000fe400078e00ff */
[----:B------:R-:W-:-:S05]  /*2a70*/  IMAD.SHL.U32 R21, R20, 0x2, RZ ;  /* 0x0000000214157824 */ /* 0x000fca00078e00ff */
[----:B---3--:R-:W-:Y:S01]  /*2a80*/  DFMA R12, R34, R8, R12 ;  /* 0x00000008220c722b */ /* 0x008fe2000000000c */
[----:B------:R-:W-:-:S04]  /*2a90*/  LOP3.LUT R20, R20, R21, R5, 0x96, !PT ;  /* 0x0000001514147212 */ /* 0x000fc800078e9605 */
[----:B------:R-:W-:-:S03]  /*2aa0*/  LOP3.LUT R7, R20, R3, RZ, 0x3c, !PT ;  /* 0x0000000314077212 */ /* 0x000fc600078e3cff */
[----:B------:R-:W-:Y:S02]  /*2ab0*/  DFMA R14, R34, R12, R14 ;  /* 0x0000000c220e722b */ /* 0x000fe4000000000e */
[----:B------:R-:W-:-:S05]  /*2ac0*/  IMAD.SHL.U32 R5, R7, 0x10, RZ ;  /* 0x0000001007057824 */ /* 0x000fca00078e00ff */
[----:B------:R-:W-:Y:S01]  /*2ad0*/  LOP3.LUT R10, R28, R10, R5, 0x96, !PT ;  /* 0x0000000a1c0a7212 */ /* 0x000fe200078e9605 */
[C---:B----4-:R-:W-:Y:S01]  /*2ae0*/  DFMA R16, R34.reuse, R14, R16 ;  /* 0x0000000e2210722b */ /* 0x050fe20000000010 */
[----:B------:R-:W-:Y:S01]  /*2af0*/  IADD3 R5, PT, PT, R4, 0x1ba6d9, R7 ;  /* 0x001ba6d904057810 */ /* 0x000fe20007ffe007 */
[----:B------:R-:W-:Y:S01]  /*2b00*/  IMAD.MOV.U32 R15, RZ, RZ, 0x3ca00000 ;  /* 0x3ca00000ff0f7424 */ /* 0x000fe200078e00ff */
[----:B------:R-:W-:Y:S02]  /*2b10*/  LOP3.LUT R21, R10, R7, RZ, 0x3c, !PT ;  /* 0x000000070a157212 */ /* 0x000fe400078e3cff */
[----:B------:R-:W-:Y:S02]  /*2b20*/  SHF.R.U32.HI R10, RZ, 0x2, R29 ;  /* 0x00000002ff0a7819 */ /* 0x000fe4000001161d */
[----:B------:R-:W-:Y:S01]  /*2b30*/  IADD3 R8, PT, PT, R4, 0x212e9e, R21 ;  /* 0x00212e9e04087810 */ /* 0x000fe20007ffe015 */
[----:B------:R-:W-:Y:S01]  /*2b40*/  IMAD.SHL.U32 R12, R21, 0x10, RZ ;  /* 0x00000010150c7824 */ /* 0x000fe200078e00ff */
[----:B------:R-:W-:Y:S01]  /*2b50*/  LOP3.LUT R29, R10, R29, RZ, 0x3c, !PT ;  /* 0x0000001d0a1d7212 */ /* 0x000fe200078e3cff */
[----:B------:R-:W-:Y:S01]  /*2b60*/  DFMA R18, R34, R16, R18 ;  /* 0x000000102212722b */ /* 0x000fe20000000012 */
[----:B------:R-:W-:Y:S01]  /*2b70*/  SHF.R.U32.HI R14, RZ, 0x2, R23 ;  /* 0x00000002ff0e7819 */ /* 0x000fe20000011617 */
[----:B------:R-:W-:-:S03]  /*2b80*/  IMAD.WIDE.U32 R8, R8, 0x200000, RZ ;  /* 0x0020000008087825 */ /* 0x000fc600078e00ff */
[----:B------:R-:W-:Y:S01]  /*2b90*/  LOP3.LUT R8, R8, R5, RZ, 0x3c, !PT ;  /* 0x0000000508087212 */ /* 0x000fe200078e3cff */
[C---:B------:R-:W-:Y:S02]  /*2ba0*/  IMAD.SHL.U32 R5, R29.reuse, 0x2, RZ ;  /* 0x000000021d057824 */ /* 0x040fe400078e00ff */
[----:B------:R-:W-:Y:S01]  /*2bb0*/  DFMA R32, R18, R32, R32 ;  /* 0x000000201220722b */ /* 0x000fe20000000020 */
[----:B------:R0:W1:Y:S01]  /*2bc0*/  I2F.F64.U64 R10, R8 ;  /* 0x00000008000a7312 */ /* 0x0000620000301800 */
[----:B------:R-:W-:Y:S01]  /*2bd0*/  DFMA R18, R34, R18, 1 ;  /* 0x3ff000002212742b */ /* 0x000fe20000000012 */
[----:B------:R-:W-:Y:S02]  /*2be0*/  LOP3.LUT R12, R29, R5, R12, 0x96, !PT ;  /* 0x000000051d0c7212 */ /* 0x000fe400078e960c */
[----:B------:R-:W-:Y:S01]  /*2bf0*/  LOP3.LUT R5, R14, R23, RZ, 0x3c, !PT ;  /* 0x000000170e057212 */ /* 0x000fe200078e3cff */
[----:B------:R-:W-:Y:S01]  /*2c00*/  IMAD.MOV.U32 R14, RZ, RZ, 0x0 ;  /* 0x00000000ff0e7424 */ /* 0x000fe200078e00ff */
[----:B------:R-:W-:-:S03]  /*2c10*/  LOP3.LUT R23, R12, R21, RZ, 0x3c, !PT ;  /* 0x000000150c177212 */ /* 0x000fc600078e3cff */
[----:B------:R-:W-:Y:S01]  /*2c20*/  IMAD.SHL.U32 R12, R5, 0x2, RZ ;  /* 0x00000002050c7824 */ /* 0x000fe200078e00ff */
[C---:B------:R-:W-:Y:S01]  /*2c30*/  IADD3 R29, PT, PT, R4.reuse, 0x26b663, R23 ;  /* 0x0026b663041d7810 */ /* 0x040fe20007ffe017 */
[----:B0-----:R-:W-:Y:S01]  /*2c40*/  IMAD.SHL.U32 R8, R23, 0x10, RZ ;  /* 0x0000001017087824 */ /* 0x001fe200078e00ff */
[----:B------:R-:W-:Y:S01]  /*2c50*/  FSEL R13, R19, R33, !P0 ;  /* 0x00000021130d7208 */ /* 0x000fe20004000000 */
[----:B------:R-:W-:Y:S01]  /*2c60*/  VIADD R4, R4, 0x2c3e28 ;  /* 0x002c3e2804047836 */ /* 0x000fe20000000000 */
[----:B-1----:R-:W-:Y:S02]  /*2c70*/  DFMA R10, R10, R14, 5.5511151231257827021e-17 ;  /* 0x3c9000000a0a742b */ /* 0x002fe4000000000e */
[----:B------:R-:W-:Y:S02]  /*2c80*/  LOP3.LUT R8, R5, R12, R8, 0x96, !PT ;  /* 0x0000000c05087212 */ /* 0x000fe400078e9608 */
[----:B------:R-:W-:Y:S02]  /*2c90*/  FSEL R12, R18, R32, !P0 ;  /* 0x00000020120c7208 */ /* 0x000fe40004000000 */
[----:B------:R-:W-:-:S02]  /*2ca0*/  LOP3.LUT R5, R8, R23, RZ, 0x3c, !PT ;  /* 0x0000001708057212 */ /* 0x000fc400078e3cff */
[----:B------:R-:W-:Y:S02]  /*2cb0*/  LOP3.LUT P0, RZ, R22, 0x2, RZ, 0xc0, !PT ;  /* 0x0000000216ff7812 */ /* 0x000fe4000780c0ff */
[----:B------:R-:W-:Y:S01]  /*2cc0*/  ISETP.GT.AND P1, PT, R11, 0xfffff, PT ;  /* 0x000fffff0b00780c */ /* 0x000fe20003f24270 */
[----:B------:R-:W-:Y:S02]  /*2cd0*/  IMAD.MOV.U32 R8, RZ, RZ, R10 ;  /* 0x000000ffff087224 */ /* 0x000fe400078e000a */
[----:B------:R-:W-:Y:S02]  /*2ce0*/  IMAD.MOV.U32 R9, RZ, RZ, R11 ;  /* 0x000000ffff097224 */ /* 0x000fe400078e000b */
[----:B------:R-:W-:Y:S02]  /*2cf0*/  IMAD.IADD R16, R5, 0x1, R4 ;  /* 0x0000000105107824 */ /* 0x000fe400078e0204 */
[----:B------:R-:W-:Y:S02]  /*2d00*/  IMAD.MOV.U32 R32, RZ, RZ, R10 ;  /* 0x000000ffff207224 */ /* 0x000fe400078e000a */
[----:B------:R-:W-:-:S04]  /*2d10*/  IMAD.WIDE.U32 R16, R16, 0x200000, RZ ;  /* 0x0020000010107825 */ /* 0x000fc800078e00ff */
[----:B------:R-:W-:Y:S01]  /*2d20*/  @!P1 DMUL R8, R8, 1.80143985094819840000e+16 ;  /* 0x4350000008089828 */ /* 0x000fe20000000000 */
[----:B------:R-:W-:Y:S01]  /*2d30*/  LOP3.LUT R18, R16, R29, RZ, 0x3c, !PT ;  /* 0x0000001d10127212 */ /* 0x000fe200078e3cff */
[----:B------:R-:W-:Y:S01]  /*2d40*/  DADD R28, RZ, -R12 ;  /* 0x00000000ff1c7229 */ /* 0x000fe2000000080c */
[----:B------:R-:W-:Y:S02]  /*2d50*/  IMAD.MOV.U32 R16, RZ, RZ, R11 ;  /* 0x000000ffff107224 */ /* 0x000fe400078e000b */
[----:B------:R-:W-:Y:S02]  /*2d60*/  IMAD.MOV.U32 R19, RZ, RZ, R17 ;  /* 0x000000ffff137224 */ /* 0x000fe400078e0011 */
[----:B------:R-:W-:Y:S02]  /*2d70*/  IMAD.MOV.U32 R17, RZ, RZ, -0x3ff ;  /* 0xfffffc01ff117424 */ /* 0x000fe400078e00ff */
[----:B------:R-:W-:Y:S02]  /*2d80*/  @!P1 IMAD.MOV.U32 R17, RZ, RZ, -0x435 ;  /* 0xfffffbcbff119424 */ /* 0x000fe400078e00ff */
[----:B------:R-:W-:Y:S01]  /*2d90*/  @!P1 IMAD.MOV.U32 R16, RZ, RZ, R9 ;  /* 0x000000ffff109224 */ /* 0x000fe200078e0009 */
[----:B------:R-:W0:Y:S01]  /*2da0*/  I2F.F64.U64 R18, R18 ;  /* 0x0000001200127312 */ /* 0x000e220000301800 */
[----:B------:R-:W-:Y:S01]  /*2db0*/  FSEL R28, R12, R28, !P0 ;  /* 0x0000001c0c1c7208 */ /* 0x000fe20004000000 */
[----:B------:R-:W-:Y:S01]  /*2dc0*/  @!P1 IMAD.MOV.U32 R32, RZ, RZ, R8 ;  /* 0x000000ffff209224 */ /* 0x000fe200078e0008 */
[----:B------:R-:W-:Y:S01]  /*2dd0*/  FSEL R29, R13, R29, !P0 ;  /* 0x0000001d0d1d7208 */ /* 0x000fe20004000000 */
[----:B------:R-:W-:-:S05]  /*2de0*/  VIADD R11, R16, 0xffffffff ;  /* 0xffffffff100b7836 */ /* 0x000fca0000000000 */
[----:B------:R-:W-:Y:S01]  /*2df0*/  ISETP.GT.U32.AND P0, PT, R11, 0x7feffffe, PT ;  /* 0x7feffffe0b00780c */ /* 0x000fe20003f04070 */
[----:B------:R-:W-:Y:S02]  /*2e00*/  DMUL R28, R30, R28 ;  /* 0x0000001c1e1c7228 */ /* 0x000fe40000000000 */
[----:B0-----:R-:W-:-:S10]  /*2e10*/  DFMA R14, R18, R14, 5.5511151231257827021e-17 ;  /* 0x3c900000120e742b */ /* 0x001fd4000000000e */
[----:B------:R-:W-:Y:S05]  /*2e20*/  @P0 BRA `(.L_x_32) ;  /* 0x0000000400000947 */ /* 0x000fea0003800000 */
[----:B------:R-:W-:Y:S01]  /*2e30*/  LOP3.LUT R8, R16, 0xfffff, RZ, 0xc0, !PT ;  /* 0x000fffff10087812 */ /* 0x000fe200078ec0ff */
[----:B------:R-:W-:Y:S01]  /*2e40*/  IMAD.MOV.U32 R30, RZ, RZ, RZ ;  /* 0x000000ffff1e7224 */ /* 0x000fe200078e00ff */
[----:B------:R-:W-:Y:S01]  /*2e50*/  UMOV UR4, 0x3ae80f1e ;  /* 0x3ae80f1e00047882 */ /* 0x000fe20000000000 */
[----:B------:R-:W-:Y:S01]  /*2e60*/  IMAD.MOV.U32 R12, RZ, RZ, -0x748574fc ;  /* 0x8b7a8b04ff0c7424 */ /* 0x000fe200078e00ff */
[----:B------:R-:W-:Y:S01]  /*2e70*/  LOP3.LUT R33, R8, 0x3ff00000, RZ, 0xfc, !PT ;  /* 0x3ff0000008217812 */ /* 0x000fe200078efcff */
[----:B------:R-:W-:Y:S01]  /*2e80*/  IMAD.MOV.U32 R13, RZ, RZ, 0x3ed0ee25 ;  /* 0x3ed0ee25ff0d7424 */ /* 0x000fe200078e00ff */
[----:B------:R-:W-:Y:S01]  /*2e90*/  UMOV UR5, 0x3eb1380b ;  /* 0x3eb1380b00057882 */ /* 0x000fe20000000000 */
[----:B------:R-:W-:Y:S01]  /*2ea0*/  UMOV UR8, 0x80000000 ;  /* 0x8000000000087882 */ /* 0x000fe20000000000 */
[----:B------:R-:W-:Y:S01]  /*2eb0*/  ISETP.GE.U32.AND P0, PT, R33, 0x3ff6a09f, PT ;  /* 0x3ff6a09f2100780c */ /* 0x000fe20003f06070 */
[----:B------:R-:W-:-:S12]  /*2ec0*/  UMOV UR9, 0x43300000 ;  /* 0x4330000000097882 */ /* 0x000fd80000000000 */
[----:B------:R-:W-:-:S04]  /*2ed0*/  @P0 VIADD R9, R33, 0xfff00000 ;  /* 0xfff0000021090836 */ /* 0x000fc80000000000 */
[----:B------:R-:W-:-:S06]  /*2ee0*/  @P0 IMAD.MOV.U32 R33, RZ, RZ, R9 ;  /* 0x000000ffff210224 */ /* 0x000fcc00078e0009 */
[C---:B------:R-:W-:Y:S02]  /*2ef0*/  DADD R18, R32.reuse, 1 ;  /* 0x3ff0000020127429 */ /* 0x040fe40000000000 */
[----:B------:R-:W-:-:S04]  /*2f00*/  DADD R32, R32, -1 ;  /* 0xbff0000020207429 */ /* 0x000fc80000000000 */
[----:B------:R-:W0:Y:S02]  /*2f10*/  MUFU.RCP64H R31, R19 ;  /* 0x00000013001f7308 */ /* 0x000e240000001800 */
[----:B0-----:R-:W-:Y:S01]  /*2f20*/  DFMA R8, -R18, R30, 1 ;  /* 0x3ff000001208742b */ /* 0x001fe2000000011e */
[----:B------:R-:W-:Y:S01]  /*2f30*/  LEA.HI R18, R16, R17, RZ, 0xc ;  /* 0x0000001110127211 */ /* 0x000fe200078f60ff */
[----:B------:R-:W-:-:S04]  /*2f40*/  IMAD.MOV.U32 R19, RZ, RZ, 0x43300000 ;  /* 0x43300000ff137424 */ /* 0x000fc800078e00ff */
[----:B------:R-:W-:Y:S02]  /*2f50*/  @P0 VIADD R18, R18, 0x1 ;  /* 0x0000000112120836 */ /* 0x000fe40000000000 */
[----:B------:R-:W-:-:S03]  /*2f60*/  DFMA R8, R8, R8, R8 ;  /* 0x000000080808722b */ /* 0x000fc60000000008 */
[----:B------:R-:W-:-:S05]  /*2f70*/  LOP3.LUT R18, R18, 0x80000000, RZ, 0x3c, !PT ;  /* 0x8000000012127812 */ /* 0x000fca00078e3cff */
[----:B------:R-:W-:Y:S02]  /*2f80*/  DFMA R30, R30, R8, R30 ;  /* 0x000000081e1e722b */ /* 0x000fe4000000001e */
[----:B------:R-:W-:Y:S01]  /*2f90*/  DADD R18, R18, -UR8 ;  /* 0x8000000812127e29 */ /* 0x000fe20008000000 */
[----:B------:R-:W-:Y:S01]  /*2fa0*/  UMOV UR8, 0xfefa39ef ;  /* 0xfefa39ef00087882 */ /* 0x000fe20000000000 */
[----:B------:R-:W-:-:S04]  /*2fb0*/  UMOV UR9, 0x3fe62e42 ;  /* 0x3fe62e4200097882 */ /* 0x000fc80000000000 */
[----:B------:R-:W-:-:S08]  /*2fc0*/  DMUL R8, R32, R30 ;  /* 0x0000001e20087228 */ /* 0x000fd00000000000 */
[----:B------:R-:W-:-:S08]  /*2fd0*/  DFMA R8, R32, R30, R8 ;  /* 0x0000001e2008722b */ /* 0x000fd00000000008 */
[----:B------:R-:W-:Y:S02]  /*2fe0*/  DMUL R10, R8, R8 ;  /* 0x00000008080a7228 */ /* 0x000fe40000000000 */
[----:B------:R-:W-:-:S06]  /*2ff0*/  DADD R16, R32, -R8 ;  /* 0x0000000020107229 */ /* 0x000fcc0000000808 */
[----:B------:R-:W-:Y:S01]  /*3000*/  DFMA R12, R10, UR4, R12 ;  /* 0x000000040a0c7c2b */ /* 0x000fe2000800000c */
        /* <DEDUP_REMOVED lines=34> */
.L_x_32:
[----:B------:R-:W-:Y:S01]  /*3230*/  IMAD.MOV.U32 R10, RZ, RZ, 0x0 ;  /* 0x00000000ff0a7424 */ /* 0x000fe200078e00ff */
[----:B------:R-:W-:Y:S01]  /*3240*/  LOP3.LUT P0, RZ, R9, 0x7fffffff, RZ, 0xc0, !PT ;  /* 0x7fffffff09ff7812 */ /* 0x000fe2000780c0ff */
[----:B------:R-:W-:-:S06]  /*3250*/  IMAD.MOV.U32 R11, RZ, RZ, 0x7ff00000 ;  /* 0x7ff00000ff0b7424 */ /* 0x000fcc00078e00ff */
[----:B------:R-:W-:-:S10]  /*3260*/  DFMA R10, R8, R10, +INF ;  /* 0x7ff00000080a742b */ /* 0x000fd4000000000a */
[----:B------:R-:W-:Y:S02]  /*3270*/  FSEL R10, R10, RZ, P0 ;  /* 0x000000ff0a0a7208 */ /* 0x000fe40000000000 */
[----:B------:R-:W-:-:S07]  /*3280*/  FSEL R11, R11, -QNAN , P0 ;  /* 0xfff000000b0b7808 */ /* 0x000fce0000000000 */
.L_x_33:
[----:B------:R-:W-:Y:S05]  /*3290*/  BSYNC.RECONVERGENT B0 ;  /* 0x0000000000007941 */ /* 0x000fea0003800200 */
.L_x_31:
        /* <DEDUP_REMOVED lines=20> */
[----:B------:R-:W-:Y:S01]  /*33e0*/  MOV R16, 0x3410 ;  /* 0x0000341000107802 */ /* 0x000fe20000000f00 */
[----:B------:R-:W-:-:S07]  /*33f0*/  IMAD.MOV.U32 R12, RZ, RZ, R34 ;  /* 0x000000ffff0c7224 */ /* 0x000fce00078e0022 */
[----:B------:R-:W-:Y:S05]  /*3400*/  CALL.REL.NOINC `($__internal_1_$__cuda_sm20_dsqrt_rn_f64_mediumpath_v1) ;  /* 0x0000001c009c7944 */ /* 0x000fea0003c00000 */
.L_x_35:
[----:B------:R-:W-:Y:S05]  /*3410*/  BSYNC.RECONVERGENT B0 ;  /* 0x0000000000007941 */ /* 0x000fea0003800200 */
.L_x_34:
        /* <DEDUP_REMOVED lines=30> */
.L_x_39:
[----:B------:R-:W-:Y:S05]  /*3600*/  BSYNC.RECONVERGENT B1 ;  /* 0x0000000000017941 */ /* 0x000fea0003800200 */
.L_x_38:
[----:B------:R-:W-:-:S07]  /*3610*/  VIADD R20, R8, 0x1 ;  /* 0x0000000108147836 */ /* 0x000fce0000000000 */
.L_x_37:
[----:B------:R-:W-:Y:S05]  /*3620*/  BSYNC.RECONVERGENT B0 ;  /* 0x0000000000007941 */ /* 0x000fea0003800200 */
.L_x_36:
        /* <DEDUP_REMOVED lines=11> */
[----:B------:R-:W-:Y:S01]  /*36e0*/  UMOV UR4, 0x840e171a ;  /* 0x840e171a00047882 */ /* 0x000fe20000000000 */
[----:B------:R-:W-:Y:S01]  /*36f0*/  ISETP.NE.U32.AND P0, PT, R22, 0x1, PT ;  /* 0x000000011600780c */ /* 0x000fe20003f05070 */
[----:B------:R-:W-:Y:S01]  /*3700*/  IMAD.MOV.U32 R22, RZ, RZ, 0x3da8ff83 ;  /* 0x3da8ff83ff167424 */ /* 0x000fe200078e00ff */
[----:B------:R-:W-:Y:S01]  /*3710*/  UMOV UR5, 0x3f230164 ;  /* 0x3f23016400057882 */ /* 0x000fe20000000000 */
[----:B------:R-:W-:Y:S01]  /*3720*/  UMOV UR8, 0x68624aa5 ;  /* 0x68624aa500087882 */ /* 0x000fe20000000000 */
[----:B------:R-:W-:Y:S01]  /*3730*/  FSEL R34, R34, -8.06006814911005101289e+34, !P0 ;  /* 0xf9785eba22227808 */ /* 0x000fe20004000000 */
[----:B------:R-:W-:Y:S01]  /*3740*/  UMOV UR9, 0x3eec9e31 ;  /* 0x3eec9e3100097882 */ /* 0x000fe20000000000 */
[----:B------:R-:W-:Y:S01]  /*3750*/  FSEL R35, -R22, 0.11223486810922622681, !P0 ;  /* 0x3de5db6516237808 */ /* 0x000fe20004000100 */
[----:B------:R-:W-:Y:S01]  /*3760*/  DFMA R28, R24, -UR4, R28 ;  /* 0x80000004181c7c2b */ /* 0x000fe2000800001c */
[----:B------:R-:W-:Y:S01]  /*3770*/  UMOV UR4, 0x769cf0e0 ;  /* 0x769cf0e000047882 */ /* 0x000fe20000000000 */
[----:B------:R-:W-:Y:S01]  /*3780*/  DMUL R30, R30, UR8 ;  /* 0x000000081e1e7c28 */ /* 0x000fe20008000000 */
[----:B------:R-:W-:Y:S01]  /*3790*/  UMOV UR5, 0x40741b2f ;  /* 0x40741b2f00057882 */ /* 0x000fe20000000000 */
[----:B------:R-:W-:Y:S01]  /*37a0*/  BSSY.RECONVERGENT B0, `(.L_x_40) ;  /* 0x0000054000007945 */ /* 0x000fe20003800200 */
[----:B--2---:R-:W-:-:S08]  /*37b0*/  DFMA R8, R36, R34, R8 ;  /* 0x000000222408722b */ /* 0x004fd00000000008 */
[----:B------:R-:W-:-:S08]  /*37c0*/  DFMA R8, R36, R8, R10 ;  /* 0x000000082408722b */ /* 0x000fd0000000000a */
[----:B---3--:R-:W-:-:S08]  /*37d0*/  DFMA R8, R36, R8, R12 ;  /* 0x000000082408722b */ /* 0x008fd0000000000c */
[----:B------:R-:W-:-:S08]  /*37e0*/  DFMA R8, R36, R8, R14 ;  /* 0x000000082408722b */ /* 0x000fd0000000000e */
[----:B----4-:R-:W-:-:S08]  /*37f0*/  DFMA R8, R36, R8, R16 ;  /* 0x000000082408722b */ /* 0x010fd00000000010 */
[----:B------:R-:W-:-:S08]  /*3800*/  DFMA R8, R36, R8, R18 ;  /* 0x000000082408722b */ /* 0x000fd00000000012 */
[----:B------:R-:W-:Y:S02]  /*3810*/  DFMA R32, R8, R32, R32 ;  /* 0x000000200820722b */ /* 0x000fe40000000020 */
[----:B------:R-:W-:-:S10]  /*3820*/  DFMA R8, R36, R8, 1 ;  /* 0x3ff000002408742b */ /* 0x000fd40000000008 */
[----:B------:R-:W-:Y:S02]  /*3830*/  FSEL R10, R8, R32, !P0 ;  /* 0x00000020080a7208 */ /* 0x000fe40004000000 */
[----:B------:R-:W-:Y:S02]  /*3840*/  FSEL R11, R9, R33, !P0 ;  /* 0x00000021090b7208 */ /* 0x000fe40004000000 */
[----:B------:R-:W-:-:S04]  /*3850*/  LOP3.LUT P0, RZ, R20, 0x2, RZ, 0xc0, !PT ;  /* 0x0000000214ff7812 */ /* 0x000fc8000780c0ff */
[----:B------:R-:W-:-:S10]  /*3860*/  DADD R8, RZ, -R10 ;  /* 0x00000000ff087229 */ /* 0x000fd4000000080a */
[----:B------:R-:W-:Y:S02]  /*3870*/  FSEL R8, R10, R8, !P0 ;  /* 0x000000080a087208 */ /* 0x000fe40004000000 */
[----:B------:R-:W-:-:S06]  /*3880*/  FSEL R9, R11, R9, !P0 ;  /* 0x000000090b097208 */ /* 0x000fcc0004000000 */
[----:B------:R-:W-:-:S08]  /*3890*/  DFMA R30, R30, R8, R28 ;  /* 0x000000081e1e722b */ /* 0x000fd0000000001c */
[----:B------:R-:W-:-:S08]  /*38a0*/  DMUL R30, R30, UR4 ;  /* 0x000000041e1e7c28 */ /* 0x000fd00008000000 */
[----:B------:R-:W-:-:S08]  /*38b0*/  DMUL R30, R30, 0.5 ;  /* 0x3fe000001e1e7828 */ /* 0x000fd00000000000 */
[----:B------:R-:W-:Y:S02]  /*38c0*/  DFMA R8, R24, UR4, R30 ;  /* 0x0000000418087c2b */ /* 0x000fe4000800001e */
[----:B------:R-:W-:-:S06]  /*38d0*/  DADD R24, R28, R24 ;  /* 0x000000001c187229 */ /* 0x000fcc0000000018 */
[----:B------:R-:W-:-:S10]  /*38e0*/  DADD R8, R26, R8 ;  /* 0x000000001a087229 */ /* 0x000fd40000000008 */
[----:B------:R-:W-:-:S04]  /*38f0*/  LOP3.LUT R11, R9, 0x7fffffff, RZ, 0xc0, !PT ;  /* 0x7fffffff090b7812 */ /* 0x000fc800078ec0ff */
[----:B------:R-:W-:-:S04]  /*3900*/  VIMNMX.U32 R10, PT, PT, R11, 0x405f6a7a, !PT ;  /* 0x405f6a7a0b0a7848 */ /* 0x000fc80007fe0000 */
[----:B------:R-:W-:Y:S01]  /*3910*/  ISETP.GE.U32.AND P0, PT, R10, 0x7ff00000, PT ;  /* 0x7ff000000a00780c */ /* 0x000fe20003f06070 */
[----:B------:R-:W-:-:S12]  /*3920*/  IMAD.MOV.U32 R10, RZ, RZ, R8 ;  /* 0x000000ffff0a7224 */ /* 0x000fd800078e0008 */
[----:B------:R-:W-:Y:S05]  /*3930*/  @!P0 BRA `(.L_x_41) ;  /* 0x0000000000288947 */ /* 0x000fea0003800000 */
[----:B------:R-:W-:-:S14]  /*3940*/  DSETP.NAN.AND P0, PT, R10, R10, PT ;  /* 0x0000000a0a00722a */ /* 0x000fdc0003f08000 */
[----:B------:R-:W-:Y:S01]  /*3950*/  @P0 IMAD.MOV.U32 R26, RZ, RZ, 0x2955385e ;  /* 0x2955385eff1a0424 */ /* 0x000fe200078e00ff */
[----:B------:R-:W-:Y:S01]  /*3960*/  @!P0 DSETP.NEU.AND P1, PT, R10, +INF , PT ;  /* 0x7ff000000a00842a */ /* 0x000fe20003f2d000 */
[----:B------:R-:W-:-:S06]  /*3970*/  @P0 IMAD.MOV.U32 R27, RZ, RZ, 0x405f6a7a ;  /* 0x405f6a7aff1b0424 */ /* 0x000fcc00078e00ff */
[----:B------:R-:W-:Y:S01]  /*3980*/  @P0 DADD R26, R8, R26 ;  /* 0x00000000081a0229 */ /* 0x000fe2000000001a */
[----:B------:R-:W-:Y:S02]  /*3990*/  @!P0 FSEL R8, R8, RZ, P1 ;  /* 0x000000ff08088208 */ /* 0x000fe40000800000 */
[----:B------:R-:W-:-:S03]  /*39a0*/  @!P0 FSEL R9, R9, -QNAN , P1 ;  /* 0xfff8000009098808 */ /* 0x000fc60000800000 */
[----:B------:R-:W-:Y:S02]  /*39b0*/  @!P0 IMAD.MOV.U32 R26, RZ, RZ, R8 ;  /* 0x000000ffff1a8224 */ /* 0x000fe400078e0008 */
[----:B------:R-:W-:Y:S01]  /*39c0*/  @!P0 IMAD.MOV.U32 R27, RZ, RZ, R9 ;  /* 0x000000ffff1b8224 */ /* 0x000fe200078e0009 */
[----:B------:R-:W-:Y:S06]  /*39d0*/  BRA `(.L_x_42) ;  /* 0x0000000000c07947 */ /* 0x000fec0003800000 */
.L_x_41:
[----:B------:R-:W-:Y:S01]  /*39e0*/  UMOV UR4, 0x2955385e ;  /* 0x2955385e00047882 */ /* 0x000fe20000000000 */
[----:B------:R-:W-:Y:S01]  /*39f0*/  UMOV UR5, 0x405f6a7a ;  /* 0x405f6a7a00057882 */ /* 0x000fe20000000000 */
[----:B------:R-:W-:Y:S01]  /*3a00*/  IMAD.MOV.U32 R26, RZ, RZ, R8 ;  /* 0x000000ffff1a7224 */ /* 0x000fe200078e0008 */
[----:B------:R-:W-:Y:S01]  /*3a10*/  DSETP.GE.AND P0, PT, R10, UR4, PT ;  /* 0x000000040a007e2a */ /* 0x000fe2000bf06000 */
[----:B------:R-:W-:-:S13]  /*3a20*/  IMAD.MOV.U32 R27, RZ, RZ, R9 ;  /* 0x000000ffff1b7224 */ /* 0x000fda00078e0009 */
[----:B------:R-:W-:Y:S05]  /*3a30*/  @!P0 BRA `(.L_x_42) ;  /* 0x0000000000a88947 */ /* 0x000fea0003800000 */
[----:B------:R-:W-:Y:S01]  /*3a40*/  ISETP.GT.U32.AND P0, PT, R11, 0xfffff, PT ;  /* 0x000fffff0b00780c */ /* 0x000fe20003f04070 */
[----:B------:R-:W-:Y:S01]  /*3a50*/  BSSY.RECONVERGENT B1, `(.L_x_43) ;  /* 0x0000013000017945 */ /* 0x000fe20003800200 */
[----:B------:R-:W-:-:S11]  /*3a60*/  SHF.R.U32.HI R13, RZ, 0x14, R11 ;  /* 0x00000014ff0d7819 */ /* 0x000fd6000001160b */
[----:B------:R-:W-:-:S10]  /*3a70*/  @!P0 DMUL R10, R10, 1.80143985094819840000e+16 ;  /* 0x435000000a0a8828 */ /* 0x000fd40000000000 */
[C---:B------:R-:W-:Y:S01]  /*3a80*/  @!P0 LEA.HI R14, R11.reuse, R13, RZ, 0xc ;  /* 0x0000000d0b0e8211 */ /* 0x040fe200078f60ff */
[----:B------:R-:W-:Y:S01]  /*3a90*/  IMAD.MOV.U32 R15, RZ, RZ, R10 ;  /* 0x000000ffff0f7224 */ /* 0x000fe200078e000a */
[----:B------:R-:W-:-:S03]  /*3aa0*/  LOP3.LUT R12, R11, 0xfffff, RZ, 0xc0, !PT ;  /* 0x000fffff0b0c7812 */ /* 0x000fc600078ec0ff */
[----:B------:R-:W-:Y:S01]  /*3ab0*/  @!P0 VIADD R13, R14, 0xffffffca ;  /* 0xffffffca0e0d8836 */ /* 0x000fe20000000000 */
[----:B------:R-:W-:-:S03]  /*3ac0*/  LOP3.LUT R12, R12, 0x100000, RZ, 0xfc, !PT ;  /* 0x001000000c0c7812 */ /* 0x000fc600078efcff */
[----:B------:R-:W-:-:S07]  /*3ad0*/  VIADD R13, R13, 0xfffffbfb ;  /* 0xfffffbfb0d0d7836 */ /* 0x000fce0000000000 */
.L_x_44:
[----:B------:R-:W-:Y:S02]  /*3ae0*/  IADD3 R10, P0, PT, R15, -0x2955385e, RZ ;  /* 0xd6aac7a20f0a7810 */ /* 0x000fe40007f1e0ff */
[C---:B------:R-:W-:Y:S01]  /*3af0*/  ISETP.GT.AND P1, PT, R13.reuse, RZ, PT ;  /* 0x000000ff0d00720c */ /* 0x040fe20003f24270 */
[----:B------:R-:W-:Y:S01]  /*3b00*/  VIADD R13, R13, 0xffffffff ;  /* 0xffffffff0d0d7836 */ /* 0x000fe20000000000 */
[----:B------:R-:W-:-:S04]  /*3b10*/  IADD3.X R11, PT, PT, R12, -0x1f6a7b, RZ, P0, !PT ;  /* 0xffe095850c0b7810 */ /* 0x000fc800007fe4ff */
[----:B------:R-:W-:-:S04]  /*3b20*/  ISETP.GE.AND P0, PT, R11, RZ, PT ;  /* 0x000000ff0b00720c */ /* 0x000fc80003f06270 */
[----:B------:R-:W-:Y:S02]  /*3b30*/  SEL R10, R15, R10, !P0 ;  /* 0x0000000a0f0a7207 */ /* 0x000fe40004000000 */
[----:B------:R-:W-:-:S03]  /*3b40*/  SEL R17, R12, R11, !P0 ;  /* 0x0000000b0c117207 */ /* 0x000fc60004000000 */
[C---:B------:R-:W-:Y:S01]  /*3b50*/  IMAD.SHL.U32 R15, R10.reuse, 0x2, RZ ;  /* 0x000000020a0f7824 */ /* 0x040fe200078e00ff */
[----:B------:R-:W-:Y:S01]  /*3b60*/  SHF.L.U64.HI R12, R10, 0x1, R17 ;  /* 0x000000010a0c7819 */ /* 0x000fe20000010211 */
[----:B------:R-:W-:Y:S06]  /*3b70*/  @P1 BRA `(.L_x_44) ;  /* 0xfffffffc00d81947 */ /* 0x000fec000383ffff */
[----:B------:R-:W-:Y:S05]  /*3b80*/  BSYNC.RECONVERGENT B1 ;  /* 0x0000000000017941 */ /* 0x000fea0003800200 */
.L_x_43:
[----:B------:R-:W-:Y:S01]  /*3b90*/  LOP3.LUT R11, R17, 0x7fffffff, RZ, 0xc0, !PT ;  /* 0x7fffffff110b7812 */ /* 0x000fe200078ec0ff */
[----:B------:R-:W-:Y:S01]  /*3ba0*/  BSSY.RECONVERGENT B1, `(.L_x_45) ;  /* 0x0000012000017945 */ /* 0x000fe20003800200 */
[----:B------:R-:W-:Y:S02]  /*3bb0*/  ISETP.NE.U32.AND P0, PT, R10, RZ, PT ;  /* 0x000000ff0a00720c */ /* 0x000fe40003f05070 */
[----:B------:R-:W-:Y:S02]  /*3bc0*/  CS2R R26, SRZ ;  /* 0x00000000001a7805 */ /* 0x000fe4000001ff00 */
[----:B------:R-:W-:-:S13]  /*3bd0*/  ISETP.NE.AND.EX P0, PT, R11, RZ, PT, P0 ;  /* 0x000000ff0b00720c */ /* 0x000fda0003f05300 */
[----:B------:R-:W-:Y:S05]  /*3be0*/  @!P0 BRA `(.L_x_46) ;  /* 0x0000000000348947 */ /* 0x000fea0003800000 */
[----:B------:R-:W-:-:S10]  /*3bf0*/  DMUL R12, R10, 1.80143985094819840000e+16 ;  /* 0x435000000a0c7828 */ /* 0x000fd40000000000 */
[----:B------:R-:W-:-:S04]  /*3c00*/  SHF.R.U32.HI R12, RZ, 0x14, R13 ;  /* 0x00000014ff0c7819 */ /* 0x000fc8000001160d */
[----:B------:R-:W-:-:S04]  /*3c10*/  IADD3 R13, PT, PT, -R12, 0x37, RZ ;  /* 0x000000370c0d7810 */ /* 0x000fc80007ffe1ff */
[----:B------:R-:W-:Y:S02]  /*3c20*/  IADD3 R12, PT, PT, -R13, 0x405, RZ ;  /* 0x000004050d0c7810 */ /* 0x000fe40007ffe1ff */
[-C--:B------:R-:W-:Y:S02]  /*3c30*/  SHF.L.U64.HI R15, R10, R13.reuse, R11 ;  /* 0x0000000d0a0f7219 */ /* 0x080fe4000001020b */
[----:B------:R-:W-:Y:S02]  /*3c40*/  ISETP.GT.AND P0, PT, R12, RZ, PT ;  /* 0x000000ff0c00720c */ /* 0x000fe40003f04270 */
[----:B------:R-:W-:-:S11]  /*3c50*/  SHF.L.U32 R11, R10, R13, RZ ;  /* 0x0000000d0a0b7219 */ /* 0x000fd600000006ff */
[----:B------:R-:W-:-:S04]  /*3c60*/  @!P0 IADD3 R10, PT, PT, -R12, 0x1, RZ ;  /* 0x000000010c0a8810 */ /* 0x000fc80007ffe1ff */
[-CC-:B------:R-:W-:Y:S02]  /*3c70*/  @!P0 SHF.R.U64 R26, R11, R10.reuse, R15.reuse ;  /* 0x0000000a0b1a8219 */ /* 0x180fe4000000120f */
[----:B------:R-:W-:Y:S01]  /*3c80*/  @P0 IADD3 R26, P1, PT, RZ, R11, RZ ;  /* 0x0000000bff1a0210 */ /* 0x000fe20007f3e0ff */
[----:B------:R-:W-:Y:S01]  /*3c90*/  @P0 VIADD R11, R12, 0xffffffff ;  /* 0xffffffff0c0b0836 */ /* 0x000fe20000000000 */
[----:B------:R-:W-:-:S03]  /*3ca0*/  @!P0 SHF.R.U32.HI R27, RZ, R10, R15 ;  /* 0x0000000aff1b8219 */ /* 0x000fc6000001160f */
[----:B------:R-:W-:-:S08]  /*3cb0*/  @P0 IMAD.U32.X R27, R11, 0x100000, R15, P1 ;  /* 0x001000000b1b0824 */ /* 0x000fd000008e040f */
.L_x_46:
[----:B------:R-:W-:Y:S05]  /*3cc0*/  BSYNC.RECONVERGENT B1 ;  /* 0x0000000000017941 */ /* 0x000fea0003800200 */
.L_x_45:
[----:B------:R-:W-:-:S07]  /*3cd0*/  LOP3.LUT R27, R27, 0x80000000, R9, 0xb8, !PT ;  /* 0x800000001b1b7812 */ /* 0x000fce00078eb809 */
.L_x_42:
[----:B------:R-:W-:Y:S05]  /*3ce0*/  BSYNC.RECONVERGENT B0 ;  /* 0x0000000000007941 */ /* 0x000fea0003800200 */
.L_x_40:
[----:B------:R-:W0:Y:S01]  /*3cf0*/  MUFU.RCP64H R11, 0.41887879371643066406 ;  /* 0x3fdacee9000b7908 */ /* 0x000e220000001800 */
[----:B------:R-:W-:Y:S01]  /*3d00*/  IMAD.MOV.U32 R8, RZ, RZ, -0xc84142b ;  /* 0xf37bebd5ff087424 */ /* 0x000fe200078e00ff */
[----:B------:R-:W-:Y:S01]  /*3d10*/  FSETP.GEU.AND P1, PT, |R27|, 6.5827683646048100446e-37, PT ;  /* 0x036000001b00780b */ /* 0x000fe20003f2e200 */
[----:B------:R-:W-:Y:S01]  /*3d20*/  IMAD.MOV.U32 R9, RZ, RZ, 0x3fdacee9 ;  /* 0x3fdacee9ff097424 */ /* 0x000fe200078e00ff */
[----:B------:R-:W-:Y:S01]  /*3d30*/  BSSY.RECONVERGENT B0, `(.L_x_47) ;  /* 0x0000011000007945 */ /* 0x000fe20003800200 */
[----:B------:R-:W-:-:S06]  /*3d40*/  IMAD.MOV.U32 R10, RZ, RZ, 0x1 ;  /* 0x00000001ff0a7424 */ /* 0x000fcc00078e00ff */
[----:B0-----:R-:W-:-:S08]  /*3d50*/  DFMA R12, R10, -R8, 1 ;  /* 0x3ff000000a0c742b */ /* 0x001fd00000000808 */
[----:B------:R-:W-:-:S08]  /*3d60*/  DFMA R12, R12, R12, R12 ;  /* 0x0000000c0c0c722b */ /* 0x000fd0000000000c */
[----:B------:R-:W-:-:S08]  /*3d70*/  DFMA R12, R10, R12, R10 ;  /* 0x0000000c0a0c722b */ /* 0x000fd0000000000a */
[----:B------:R-:W-:-:S08]  /*3d80*/  DFMA R10, R12, -R8, 1 ;  /* 0x3ff000000c0a742b */ /* 0x000fd00000000808 */
[----:B------:R-:W-:-:S08]  /*3d90*/  DFMA R10, R12, R10, R12 ;  /* 0x0000000a0c0a722b */ /* 0x000fd0000000000c */
[----:B------:R-:W-:-:S08]  /*3da0*/  DMUL R12, R26, R10 ;  /* 0x0000000a1a0c7228 */ /* 0x000fd00000000000 */
[----:B------:R-:W-:-:S08]  /*3db0*/  DFMA R8, R12, -R8, R26 ;  /* 0x800000080c08722b */ /* 0x000fd0000000001a */
[----:B------:R-:W-:-:S10]  /*3dc0*/  DFMA R8, R10, R8, R12 ;  /* 0x000000080a08722b */ /* 0x000fd4000000000c */
[----:B------:R-:W-:-:S05]  /*3dd0*/  FFMA R10, RZ, 1.709439396858215332, R9 ;  /* 0x3fdacee9ff0a7823 */ /* 0x000fca0000000009 */
[----:B------:R-:W-:-:S13]  /*3de0*/  FSETP.GT.AND P0, PT, |R10|, 1.469367938527859385e-39, PT ;  /* 0x001000000a00780b */ /* 0x000fda0003f04200 */
[----:B------:R-:W-:Y:S05]  /*3df0*/  @P0 BRA P1, `(.L_x_48) ;  /* 0x0000000000100947 */ /* 0x000fea0000800000 */
[----:B------:R-:W-:-:S07]  /*3e00*/  MOV R20, 0x3e20 ;  /* 0x00003e2000147802 */ /* 0x000fce0000000f00 */
[----:B------:R-:W-:Y:S05]  /*3e10*/  CALL.REL.NOINC `($__internal_0_$__cuda_sm20_div_rn_f64_full) ;  /* 0x0000000c00d47944 */ /* 0x000fea0003c00000 */
[----:B------:R-:W-:Y:S02]  /*3e20*/  IMAD.MOV.U32 R8, RZ, RZ, R14 ;  /* 0x000000ffff087224 */ /* 0x000fe400078e000e */
[----:B------:R-:W-:-:S07]  /*3e30*/  IMAD.MOV.U32 R9, RZ, RZ, R15 ;  /* 0x000000ffff097224 */ /* 0x000fce00078e000f */
.L_x_48:
[----:B------:R-:W-:Y:S05]  /*3e40*/  BSYNC.RECONVERGENT B0 ;  /* 0x0000000000007941 */ /* 0x000fea0003800200 */
.L_x_47:
[----:B------:R-:W0:Y:S02]  /*3e50*/  F2I.F64.TRUNC R8, R8 ;  /* 0x0000000800087311 */ /* 0x000e24000030d100 */
[----:B0-----:R-:W-:-:S13]  /*3e60*/  ISETP.GE.AND P0, PT, R8, RZ, PT ;  /* 0x000000ff0800720c */ /* 0x001fda0003f06270 */
[----:B------:R-:W-:Y:S05]  /*3e70*/  @!P0 BRA `(.L_x_49) ;  /* 0x0000000000348947 */ /* 0x000fea0003800000 */
[----:B------:R-:W0:Y:S01]  /*3e80*/  S2UR UR5, SR_CgaCtaId ;  /* 0x00000000000579c3 */ /* 0x000e220000008800 */
[----:B------:R-:W-:Y:S02]  /*3e90*/  UMOV UR4, 0x400 ;  /* 0x0000040000047882 */ /* 0x000fe40000000000 */
[----:B0-----:R-:W-:-:S06]  /*3ea0*/  ULEA UR4, UR5, UR4, 0x18 ;  /* 0x0000000405047291 */ /* 0x001fcc000f8ec0ff */
[----:B------:R-:W-:-:S05]  /*3eb0*/  LEA R13, R8, UR4, 0x3 ;  /* 0x00000004080d7c11 */ /* 0x000fca000f8e18ff */
[----:B------:R0:W1:Y:S02]  /*3ec0*/  LDS.64 R8, [R13] ;  /* 0x000000000d087984 */ /* 0x0000640000000a00 */
.L_x_50:
[----:B-1----:R-:W-:Y:S01]  /*3ed0*/  DADD R10, R8, 1 ;  /* 0x3ff00000080a7429 */ /* 0x002fe20000000000 */
[----:B------:R-:W-:Y:S09]  /*3ee0*/  YIELD ;  /* 0x0000000000007946 */ /* 0x000ff20003800000 */
[----:B------:R-:W1:Y:S02]  /*3ef0*/  ATOMS.CAS.64 R10, [R13], R8, R10 ;  /* 0x000000080d0a738d */ /* 0x000e64000000040a */
[----:B-1----:R-:W-:Y:S01]  /*3f00*/  ISETP.NE.U32.AND P0, PT, R8, R10, PT ;  /* 0x0000000a0800720c */ /* 0x002fe20003f05070 */
[----:B------:R-:W-:-:S03]  /*3f10*/  IMAD.MOV.U32 R8, RZ, RZ, R10 ;  /* 0x000000ffff087224 */ /* 0x000fc600078e000a */
[----:B------:R-:W-:Y:S01]  /*3f20*/  ISETP.NE.AND.EX P0, PT, R9, R11, PT, P0 ;  /* 0x0000000b0900720c */ /* 0x000fe20003f05300 */
[----:B------:R-:W-:-:S12]  /*3f30*/  IMAD.MOV.U32 R9, RZ, RZ, R11 ;  /* 0x000000ffff097224 */ /* 0x000fd800078e000b */
[----:B------:R-:W-:Y:S05]  /*3f40*/  @P0 BRA `(.L_x_50) ;  /* 0xfffffffc00e00947 */ /* 0x000fea000383ffff */
.L_x_49:
[----:B------:R-:W-:Y:S01]  /*3f50*/  ISETP.NE.AND P0, PT, R0, RZ, PT ;  /* 0x000000ff0000720c */ /* 0x000fe20003f05270 */
[----:B------:R-:W-:Y:S05]  /*3f60*/  WARPSYNC.ALL ;  /* 0x0000000000007948 */ /* 0x000fea0003800000 */
[----:B------:R-:W-:Y:S06]  /*3f70*/  BAR.SYNC.DEFER_BLOCKING 0x0 ;  /* 0x0000000000007b1d */ /* 0x000fec0000010000 */
[----:B------:R-:W-:Y:S04]  /*3f80*/  BSSY B0, `(.L_x_51) ;  /* 0x00000ce000007945 */ /* 0x000fe80003800000 */
[----:B------:R-:W-:Y:S05]  /*3f90*/  @P0 BRA `(.L_x_52) ;  /* 0x0000000c00300947 */ /* 0x000fea0003800000 */
[----:B------:R-:W-:Y:S01]  /*3fa0*/  IMAD.MOV.U32 R22, RZ, RZ, RZ ;  /* 0x000000ffff167224 */ /* 0x000fe200078e00ff */
[----:B------:R-:W-:Y:S02]  /*3fb0*/  CS2R R28, SRZ ;  /* 0x00000000001c7805 */ /* 0x000fe4000001ff00 */
[----:B------:R-:W-:-:S07]  /*3fc0*/  CS2R R30, SRZ ;  /* 0x00000000001e7805 */ /* 0x000fce000001ff00 */
.L_x_58:
[----:B0-----:R-:W0:Y:S01]  /*3fd0*/  I2F.F64.U32 R12, R22 ;  /* 0x00000016000c7312 */ /* 0x001e220000201800 */
[----:B------:R-:W-:Y:S01]  /*3fe0*/  UMOV UR4, 0xf37bebd5 ;  /* 0xf37bebd500047882 */ /* 0x000fe20000000000 */
[----:B------:R-:W-:Y:S02]  /*3ff0*/  UMOV UR5, 0x3fdacee9 ;  /* 0x3fdacee900057882 */ /* 0x000fe40000000000 */
[----:B0-----:R-:W-:-:S08]  /*4000*/  DMUL R12, R12, -UR4 ;  /* 0x800000040c0c7c28 */ /* 0x001fd00008000000 */
[----:B------:R-:W-:-:S14]  /*4010*/  DSETP.NEU.AND P0, PT, |R12|, +INF , PT ;  /* 0x7ff000000c00742a */ /* 0x000fdc0003f0d200 */
[----:B------:R-:W-:Y:S01]  /*4020*/  @!P0 DMUL R16, RZ, R12 ;  /* 0x0000000cff108228 */ /* 0x000fe20000000000 */
[----:B------:R-:W-:Y:S01]  /*4030*/  @!P0 IMAD.MOV.U32 R18, RZ, RZ, RZ ;  /* 0x000000ffff128224 */ /* 0x000fe200078e00ff */
[----:B------:R-:W-:Y:S09]  /*4040*/  @!P0 BRA `(.L_x_53) ;  /* 0x0000000000588947 */ /* 0x000ff20003800000 */
[----:B------:R-:W-:Y:S01]  /*4050*/  UMOV UR4, 0x6dc9c883 ;  /* 0x6dc9c88300047882 */ /* 0x000fe20000000000 */
[----:B------:R-:W-:Y:S01]  /*4060*/  UMOV UR5, 0x3fe45f30 ;  /* 0x3fe45f3000057882 */ /* 0x000fe20000000000 */
[C---:B------:R-:W-:Y:S02]  /*4070*/  DSETP.GE.AND P0, PT, |R12|.reuse, 2.14748364800000000000e+09, PT ;  /* 0x41e000000c00742a */ /* 0x040fe40003f06200 */
        /* <DEDUP_REMOVED lines=13> */
[----:B------:R-:W-:Y:S01]  /*4150*/  BSSY.RECONVERGENT B1, `(.L_x_54) ;  /* 0x0000004000017945 */ /* 0x000fe20003800200 */
[----:B------:R-:W-:Y:S01]  /*4160*/  IMAD.MOV.U32 R16, RZ, RZ, R12 ;  /* 0x000000ffff107224 */ /* 0x000fe200078e000c */
[----:B------:R-:W-:-:S07]  /*4170*/  MOV R12, 0x4190 ;  /* 0x00004190000c7802 */ /* 0x000fce0000000f00 */
[----:B------:R-:W-:Y:S05]  /*4180*/  CALL.REL.NOINC `($_Z9CalKernelPdS_S_P17curandStateXORWOW$__internal_trig_reduction_slowpathd) ;  /* 0x0000001000e07944 */ /* 0x000fea0003c00000 */
[----:B------:R-:W-:Y:S05]  /*4190*/  BSYNC.RECONVERGENT B1 ;  /* 0x0000000000017941 */ /* 0x000fea0003800200 */
.L_x_54:
[----:B------:R-:W-:-:S07]  /*41a0*/  IMAD.MOV.U32 R18, RZ, RZ, R10 ;  /* 0x000000ffff127224 */ /* 0x000fce00078e000a */
.L_x_53:
[----:B------:R-:W-:Y:S01]  /*41b0*/  DMUL R14, R16, R16 ;  /* 0x00000010100e7228 */ /* 0x000fe20000000000 */
[----:B------:R-:W-:Y:S01]  /*41c0*/  IMAD.MOV.U32 R10, RZ, RZ, 0x2cb0d246 ;  /* 0x2cb0d246ff0a7424 */ /* 0x000fe200078e00ff */
[----:B------:R-:W-:Y:S01]  /*41d0*/  UMOV UR5, 0x3de5db65 ;  /* 0x3de5db6500057882 */ /* 0x000fe20000000000 */
[----:B------:R-:W-:Y:S01]  /*41e0*/  IMAD.MOV.U32 R11, RZ, RZ, 0x3e5ae5f1 ;  /* 0x3e5ae5f1ff0b7424 */ /* 0x000fe200078e00ff */
[----:B------:R-:W-:Y:S01]  /*41f0*/  UMOV UR4, 0xf9785eba ;  /* 0xf9785eba00047882 */ /* 0x000fe20000000000 */
[----:B------:R-:W-:Y:S01]  /*4200*/  IMAD.MOV.U32 R12, RZ, RZ, -0x3e107ad8 ;  /* 0xc1ef8528ff0c7424 */ /* 0x000fe200078e00ff */
[----:B------:R-:W-:Y:S01]  /*4210*/  UMOV UR8, 0x20fd8164 ;  /* 0x20fd816400087882 */ /* 0x000fe20000000000 */
[----:B------:R-:W-:Y:S01]  /*4220*/  IMAD.MOV.U32 R13, RZ, RZ, 0x3e21eea7 ;  /* 0x3e21eea7ff0d7424 */ /* 0x000fe200078e00ff */
[----:B------:R-:W-:Y:S01]  /*4230*/  UMOV UR9, 0x3da8ff83 ;  /* 0x3da8ff8300097882 */ /* 0x000fe20000000000 */
[C---:B------:R-:W-:Y:S01]  /*4240*/  DFMA R10, R14.reuse, UR4, -R10 ;  /* 0x000000040e0a7c2b */ /* 0x040fe2000800080a */
[----:B------:R-:W0:Y:S01]  /*4250*/  S2UR UR5, SR_CgaCtaId ;  /* 0x00000000000579c3 */ /* 0x000e220000008800 */
[----:B------:R-:W-:Y:S01]  /*4260*/  UMOV UR10, 0x69ace392 ;  /* 0x69ace392000a7882 */ /* 0x000fe20000000000 */
[----:B------:R-:W-:Y:S01]  /*4270*/  UMOV UR11, 0x3ec71de3 ;  /* 0x3ec71de3000b7882 */ /* 0x000fe20000000000 */
[C---:B------:R-:W-:Y:S01]  /*4280*/  DFMA R12, R14.reuse, -UR8, R12 ;  /* 0x800000080e0c7c2b */ /* 0x040fe2000800000c */
[----:B------:R-:W-:Y:S01]  /*4290*/  UMOV UR8, 0x8e06e6d9 ;  /* 0x8e06e6d900087882 */ /* 0x000fe20000000000 */
[----:B------:R-:W-:Y:S01]  /*42a0*/  UMOV UR9, 0x3e927e4f ;  /* 0x3e927e4f00097882 */ /* 0x000fe20000000000 */
[----:B------:R-:W-:Y:S01]  /*42b0*/  UMOV UR4, 0x400 ;  /* 0x0000040000047882 */ /* 0x000fe20000000000 */
[C---:B------:R-:W-:Y:S01]  /*42c0*/  DFMA R10, R14.reuse, R10, UR10 ;  /* 0x0000000a0e0a7e2b */ /* 0x040fe2000800000a */
[----:B------:R-:W-:Y:S01]  /*42d0*/  UMOV UR10, 0x19db62a1 ;  /* 0x19db62a1000a7882 */ /* 0x000fe20000000000 */
[----:B------:R-:W-:Y:S01]  /*42e0*/  UMOV UR11, 0x3f2a01a0 ;  /* 0x3f2a01a0000b7882 */ /* 0x000fe20000000000 */
[----:B------:R-:W-:Y:S01]  /*42f0*/  VIADD R32, R22, 0x1 ;  /* 0x0000000116207836 */ /* 0x000fe20000000000 */
[C---:B------:R-:W-:Y:S01]  /*4300*/  DFMA R12, R14.reuse, R12, -UR8 ;  /* 0x800000080e0c7e2b */ /* 0x040fe2000800000c */
[----:B------:R-:W-:Y:S01]  /*4310*/  UMOV UR8, 0x19ddbce9 ;  /* 0x19ddbce900087882 */ /* 0x000fe20000000000 */
[----:B------:R-:W-:Y:S01]  /*4320*/  UMOV UR9, 0x3efa01a0 ;  /* 0x3efa01a000097882 */ /* 0x000fe20000000000 */
[----:B------:R-:W-:Y:S01]  /*4330*/  LOP3.LUT P1, RZ, R18, 0x2, RZ, 0xc0, !PT ;  /* 0x0000000212ff7812 */ /* 0x000fe2000782c0ff */
[----:B------:R-:W-:Y:S01]  /*4340*/  DFMA R10, R14, R10, -UR10 ;  /* 0x8000000a0e0a7e2b */ /* 0x000fe2000800000a */
[----:B------:R-:W-:Y:S01]  /*4350*/  UMOV UR10, 0x11110818 ;  /* 0x11110818000a7882 */ /* 0x000fe20000000000 */
[----:B------:R-:W-:-:S02]  /*4360*/  UMOV UR11, 0x3f811111 ;  /* 0x3f811111000b7882 */ /* 0x000fc40000000000 */
[C---:B------:R-:W-:Y:S01]  /*4370*/  DFMA R12, R14.reuse, R12, UR8 ;  /* 0x000000080e0c7e2b */ /* 0x040fe2000800000c */
[----:B------:R-:W-:Y:S01]  /*4380*/  UMOV UR8, 0x16c15d47 ;  /* 0x16c15d4700087882 */ /* 0x000fe20000000000 */
[----:B------:R-:W-:Y:S02]  /*4390*/  UMOV UR9, 0x3f56c16c ;  /* 0x3f56c16c00097882 */ /* 0x000fe40000000000 */
[----:B------:R-:W-:Y:S01]  /*43a0*/  DFMA R10, R14, R10, UR10 ;  /* 0x0000000a0e0a7e2b */ /* 0x000fe2000800000a */
[----:B0-----:R-:W-:-:S03]  /*43b0*/  ULEA UR4, UR5, UR4, 0x18 ;  /* 0x0000000405047291 */ /* 0x001fc6000f8ec0ff */
[C---:B------:R-:W-:Y:S01]  /*43c0*/  DFMA R12, R14.reuse, R12, -UR8 ;  /* 0x800000080e0c7e2b */ /* 0x040fe2000800000c */
[----:B------:R-:W-:Y:S01]  /*43d0*/  UMOV UR8, 0x55555554 ;  /* 0x5555555400087882 */ /* 0x000fe20000000000 */
[----:B------:R-:W-:Y:S01]  /*43e0*/  UMOV UR9, 0x3fc55555 ;  /* 0x3fc5555500097882 */ /* 0x000fe20000000000 */
[----:B------:R-:W-:Y:S01]  /*43f0*/  LEA R20, R22, UR4, 0x3 ;  /* 0x0000000416147c11 */ /* 0x000fe2000f8e18ff */
[----:B------:R-:W-:Y:S01]  /*4400*/  UMOV UR4, 0x55555551 ;  /* 0x5555555100047882 */ /* 0x000fe20000000000 */
[----:B------:R-:W-:Y:S01]  /*4410*/  UMOV UR5, 0x3fa55555 ;  /* 0x3fa5555500057882 */ /* 0x000fe20000000000 */
[C---:B------:R-:W-:Y:S02]  /*4420*/  DFMA R10, R14.reuse, R10, -UR8 ;  /* 0x800000080e0a7e2b */ /* 0x040fe4000800000a */
[----:B------:R-:W-:Y:S01]  /*4430*/  DFMA R12, R14, R12, UR4 ;  /* 0x000000040e0c7e2b */ /* 0x000fe2000800000c */
[----:B------:R-:W0:Y:S01]  /*4440*/  LDS.64 R8, [R20] ;  /* 0x0000000014087984 */ /* 0x000e220000000a00 */
[----:B------:R-:W-:Y:S01]  /*4450*/  UMOV UR4, 0xf37bebd5 ;  /* 0xf37bebd500047882 */ /* 0x000fe20000000000 */
[----:B------:R-:W-:-:S02]  /*4460*/  UMOV UR5, 0x3fdacee9 ;  /* 0x3fdacee900057882 */ /* 0x000fc40000000000 */
[----:B------:R1:W-:Y:S01]  /*4470*/  STS.64 [R20], RZ ;  /* 0x000000ff14007388 */ /* 0x0003e20000000a00 */
[C---:B------:R-:W-:Y:S02]  /*4480*/  DFMA R10, R14.reuse, R10, RZ ;  /* 0x0000000a0e0a722b */ /* 0x040fe400000000ff */
[----:B------:R-:W-:-:S06]  /*4490*/  DFMA R12, R14, R12, -0.5 ;  /* 0xbfe000000e0c742b */ /* 0x000fcc000000000c */
[----:B------:R-:W-:Y:S02]  /*44a0*/  DFMA R10, R10, R16, R16 ;  /* 0x000000100a0a722b */ /* 0x000fe40000000010 */
[----:B------:R-:W-:Y:S02]  /*44b0*/  DFMA R16, R14, R12, 1 ;  /* 0x3ff000000e10742b */ /* 0x000fe4000000000c */
[----:B------:R-:W2:Y:S01]  /*44c0*/  I2F.F64.U32 R12, R32 ;  /* 0x00000020000c7312 */ /* 0x000ea20000201800 */
[----:B------:R-:W-:-:S04]  /*44d0*/  LOP3.LUT R14, R18, 0x1, RZ, 0xc0, !PT ;  /* 0x00000001120e7812 */ /* 0x000fc800078ec0ff */
[----:B------:R-:W-:Y:S02]  /*44e0*/  ISETP.NE.U32.AND P0, PT, R14, 0x1, PT ;  /* 0x000000010e00780c */ /* 0x000fe40003f05070 */
[----:B------:R-:W-:Y:S02]  /*44f0*/  LOP3.LUT R19, R11, 0x80000000, RZ, 0x3c, !PT ;  /* 0x800000000b137812 */ /* 0x000fe400078e3cff */
[----:B------:R-:W-:Y:S02]  /*4500*/  FSEL R14, R16, R10, !P0 ;  /* 0x0000000a100e7208 */ /* 0x000fe40004000000 */
[----:B------:R-:W-:Y:S02]  /*4510*/  FSEL R15, R17, R11, !P0 ;  /* 0x0000000b110f7208 */ /* 0x000fe40004000000 */
[----:B------:R-:W-:Y:S01]  /*4520*/  FSEL R10, R10, R16, !P0 ;  /* 0x000000100a0a7208 */ /* 0x000fe20004000000 */
[----:B--2---:R-:W-:Y:S01]  /*4530*/  DMUL R12, R12, -UR4 ;  /* 0x800000040c0c7c28 */ /* 0x004fe20008000000 */
[----:B------:R-:W-:-:S02]  /*4540*/  FSEL R11, R19, R17, !P0 ;  /* 0x00000011130b7208 */ /* 0x000fc40004000000 */
[----:B------:R-:W-:Y:S02]  /*4550*/  @P1 LOP3.LUT R17, R15, 0x80000000, RZ, 0x3c, !PT ;  /* 0x800000000f111812 */ /* 0x000fe400078e3cff */
[----:B------:R-:W-:-:S03]  /*4560*/  @P1 LOP3.LUT R19, R11, 0x80000000, RZ, 0x3c, !PT ;  /* 0x800000000b131812 */ /* 0x000fc600078e3cff */
[----:B------:R-:W-:Y:S01]  /*4570*/  DSETP.NEU.AND P0, PT, |R12|, +INF , PT ;  /* 0x7ff000000c00742a */ /* 0x000fe20003f0d200 */
[----:B------:R-:W-:Y:S02]  /*4580*/  @P1 IMAD.MOV.U32 R15, RZ, RZ, R17 ;  /* 0x000000ffff0f1224 */ /* 0x000fe400078e0011 */
[----:B------:R-:W-:-:S04]  /*4590*/  @P1 IMAD.MOV.U32 R11, RZ, RZ, R19 ;  /* 0x000000ffff0b1224 */ /* 0x000fc800078e0013 */
[C---:B0-----:R-:W-:Y:S02]  /*45a0*/  DFMA R30, R8.reuse, R14, R30 ;  /* 0x0000000e081e722b */ /* 0x041fe4000000001e */
[----:B------:R-:W-:-:S05]  /*45b0*/  DFMA R28, R8, R10, R28 ;  /* 0x0000000a081c722b */ /* 0x000fca000000001c */
[----:B-1----:R-:W-:Y:S06]  /*45c0*/  @!P0 BRA `(.L_x_55) ;  /* 0x00000000005c8947 */ /* 0x002fec0003800000 */
        /* <DEDUP_REMOVED lines=21> */
.L_x_57:
[----:B------:R-:W-:Y:S01]  /*4720*/  IMAD.MOV.U32 R18, RZ, RZ, R10 ;  /* 0x000000ffff127224 */ /* 0x000fe200078e000a */
[----:B------:R-:W-:Y:S06]  /*4730*/  BRA `(.L_x_56) ;  /* 0x0000000000087947 */ /* 0x000fec0003800000 */
.L_x_55:
[----:B------:R-:W-:Y:S01]  /*4740*/  DMUL R16, RZ, R12 ;  /* 0x0000000cff107228 */ /* 0x000fe20000000000 */
[----:B------:R-:W-:-:S10]  /*4750*/  IMAD.MOV.U32 R18, RZ, RZ, RZ ;  /* 0x000000ffff127224 */ /* 0x000fd400078e00ff */
.L_x_56:
        /* <DEDUP_REMOVED lines=10> */
[----:B------:R-:W-:Y:S01]  /*4800*/  UMOV UR8, 0x69ace392 ;  /* 0x69ace39200087882 */ /* 0x000fe20000000000 */
[----:B------:R-:W-:Y:S01]  /*4810*/  UMOV UR9, 0x3ec71de3 ;  /* 0x3ec71de300097882 */ /* 0x000fe20000000000 */
[----:B------:R-:W0:Y:S01]  /*4820*/  LDS.64 R8, [R20+0x8] ;  /* 0x0000080014087984 */ /* 0x000e220000000a00 */
[C---:B------:R-:W-:Y:S01]  /*4830*/  DFMA R12, R14.reuse, -UR4, R12 ;  /* 0x800000040e0c7c2b */ /* 0x040fe2000800000c */
[----:B------:R-:W-:Y:S01]  /*4840*/  UMOV UR4, 0x8e06e6d9 ;  /* 0x8e06e6d900047882 */ /* 0x000fe20000000000 */
[----:B------:R-:W-:Y:S01]  /*4850*/  UMOV UR5, 0x3e927e4f ;  /* 0x3e927e4f00057882 */ /* 0x000fe20000000000 */
[----:B------:R-:W-:Y:S01]  /*4860*/  LOP3.LUT P1, RZ, R18, 0x2, RZ, 0xc0, !PT ;  /* 0x0000000212ff7812 */ /* 0x000fe2000782c0ff */
[C---:B------:R-:W-:Y:S01]  /*4870*/  DFMA R10, R14.reuse, R10, UR8 ;  /* 0x000000080e0a7e2b */ /* 0x040fe2000800000a */
[----:B------:R-:W-:Y:S01]  /*4880*/  UMOV UR8, 0x19db62a1 ;  /* 0x19db62a100087882 */ /* 0x000fe20000000000 */
[----:B------:R-:W-:Y:S01]  /*4890*/  UMOV UR9, 0x3f2a01a0 ;  /* 0x3f2a01a000097882 */ /* 0x000fe20000000000 */
[----:B------:R1:W-:Y:S01]  /*48a0*/  STS.64 [R20+0x8], RZ ;  /* 0x000008ff14007388 */ /* 0x0003e20000000a00 */
[C---:B------:R-:W-:Y:S01]  /*48b0*/  DFMA R12, R14.reuse, R12, -UR4 ;  /* 0x800000040e0c7e2b */ /* 0x040fe2000800000c */
[----:B------:R-:W-:Y:S01]  /*48c0*/  UMOV UR4, 0x19ddbce9 ;  /* 0x19ddbce900047882 */ /* 0x000fe20000000000 */
[----:B------:R-:W-:Y:S01]  /*48d0*/  UMOV UR5, 0x3efa01a0 ;  /* 0x3efa01a000057882 */ /* 0x000fe20000000000 */
[----:B------:R-:W-:Y:S01]  /*48e0*/  VIADD R22, R22, 0x2 ;  /* 0x0000000216167836 */ /* 0x000fe20000000000 */
[----:B------:R-:W-:Y:S01]  /*48f0*/  DFMA R10, R14, R10, -UR8 ;  /* 0x800000080e0a7e2b */ /* 0x000fe2000800000a */
[----:B------:R-:W-:Y:S01]  /*4900*/  UMOV UR8, 0x11110818 ;  /* 0x1111081800087882 */ /* 0x000fe20000000000 */
[----:B------:R-:W-:-:S02]  /*4910*/  UMOV UR9, 0x3f811111 ;  /* 0x3f81111100097882 */ /* 0x000fc40000000000 */
[C---:B------:R-:W-:Y:S01]  /*4920*/  DFMA R12, R14.reuse, R12, UR4 ;  /* 0x000000040e0c7e2b */ /* 0x040fe2000800000c */
[----:B------:R-:W-:Y:S01]  /*4930*/  UMOV UR4, 0x16c15d47 ;  /* 0x16c15d4700047882 */ /* 0x000fe20000000000 */
[----:B------:R-:W-:Y:S02]  /*4940*/  UMOV UR5, 0x3f56c16c ;  /* 0x3f56c16c00057882 */ /* 0x000fe40000000000 */
[C---:B------:R-:W-:Y:S01]  /*4950*/  DFMA R10, R14.reuse, R10, UR8 ;  /* 0x000000080e0a7e2b */ /* 0x040fe2000800000a */
[----:B------:R-:W-:Y:S01]  /*4960*/  UMOV UR8, 0x55555554 ;  /* 0x5555555400087882 */ /* 0x000fe20000000000 */
[----:B------:R-:W-:Y:S02]  /*4970*/  UMOV UR9, 0x3fc55555 ;  /* 0x3fc5555500097882 */ /* 0x000fe40000000000 */
[----:B------:R-:W-:Y:S01]  /*4980*/  DFMA R12, R14, R12, -UR4 ;  /* 0x800000040e0c7e2b */ /* 0x000fe2000800000c */
[----:B------:R-:W-:Y:S01]  /*4990*/  UMOV UR4, 0x55555551 ;  /* 0x5555555100047882 */ /* 0x000fe20000000000 */
[----:B------:R-:W-:-:S02]  /*49a0*/  UMOV UR5, 0x3fa55555 ;  /* 0x3fa5555500057882 */ /* 0x000fc40000000000 */
[----:B------:R-:W-:-:S04]  /*49b0*/  DFMA R10, R14, R10, -UR8 ;  /* 0x800000080e0a7e2b */ /* 0x000fc8000800000a */
[----:B------:R-:W-:-:S04]  /*49c0*/  DFMA R12, R14, R12, UR4 ;  /* 0x000000040e0c7e2b */ /* 0x000fc8000800000c */
[----:B------:R-:W-:-:S04]  /*49d0*/  DFMA R10, R14, R10, RZ ;  /* 0x0000000a0e0a722b */ /* 0x000fc800000000ff */
[----:B------:R-:W-:-:S04]  /*49e0*/  DFMA R12, R14, R12, -0.5 ;  /* 0xbfe000000e0c742b */ /* 0x000fc8000000000c */
[----:B------:R-:W-:-:S04]  /*49f0*/  DFMA R10, R10, R16, R16 ;  /* 0x000000100a0a722b */ /* 0x000fc80000000010 */
[----:B------:R-:W-:Y:S01]  /*4a00*/  DFMA R12, R14, R12, 1 ;  /* 0x3ff000000e0c742b */ /* 0x000fe2000000000c */
[----:B------:R-:W-:-:S04]  /*4a10*/  LOP3.LUT R14, R18, 0x1, RZ, 0xc0, !PT ;  /* 0x00000001120e7812 */ /* 0x000fc800078ec0ff */
[----:B------:R-:W-:Y:S02]  /*4a20*/  ISETP.NE.U32.AND P0, PT, R14, 0x1, PT ;  /* 0x000000010e00780c */ /* 0x000fe40003f05070 */
[----:B------:R-:W-:-:S03]  /*4a30*/  LOP3.LUT R17, R11, 0x80000000, RZ, 0x3c, !PT ;  /* 0x800000000b117812 */ /* 0x000fc600078e3cff */
[----:B------:R-:W-:Y:S02]  /*4a40*/  FSEL R15, R13, R11, !P0 ;  /* 0x0000000b0d0f7208 */ /* 0x000fe40004000000 */
[----:B------:R-:W-:Y:S02]  /*4a50*/  FSEL R14, R12, R10, !P0 ;  /* 0x0000000a0c0e7208 */ /* 0x000fe40004000000 */
[----:B------:R-:W-:Y:S02]  /*4a60*/  FSEL R11, R17, R13, !P0 ;  /* 0x0000000d110b7208 */ /* 0x000fe40004000000 */
[----:B------:R-:W-:Y:S02]  /*4a70*/  FSEL R10, R10, R12, !P0 ;  /* 0x0000000c0a0a7208 */ /* 0x000fe40004000000 */
[----:B------:R-:W-:Y:S02]  /*4a80*/  ISETP.NE.AND P0, PT, R22, 0x12c, PT ;  /* 0x0000012c1600780c */ /* 0x000fe40003f05270 */
[----:B------:R-:W-:-:S02]  /*4a90*/  @P1 LOP3.LUT R13, R15, 0x80000000, RZ, 0x3c, !PT ;  /* 0x800000000f0d1812 */ /* 0x000fc400078e3cff */
[----:B------:R-:W-:-:S03]  /*4aa0*/  @P1 LOP3.LUT R17, R11, 0x80000000, RZ, 0x3c, !PT ;  /* 0x800000000b111812 */ /* 0x000fc600078e3cff */
[----:B------:R-:W-:Y:S02]  /*4ab0*/  @P1 IMAD.MOV.U32 R15, RZ, RZ, R13 ;  /* 0x000000ffff0f1224 */ /* 0x000fe400078e000d */
[----:B------:R-:W-:-:S04]  /*4ac0*/  @P1 IMAD.MOV.U32 R11, RZ, RZ, R17 ;  /* 0x000000ffff0b1224 */ /* 0x000fc800078e0011 */
[C---:B0-----:R-:W-:Y:S02]  /*4ad0*/  DFMA R30, R8.reuse, R14, R30 ;  /* 0x0000000e081e722b */ /* 0x041fe4000000001e */
[----:B------:R-:W-:Y:S01]  /*4ae0*/  DFMA R28, R8, R10, R28 ;  /* 0x0000000a081c722b */ /* 0x000fe2000000001c */
[----:B-1----:R-:W-:Y:S10]  /*4af0*/  @P0 BRA `(.L_x_58) ;  /* 0xfffffff400340947 */ /* 0x002ff4000383ffff */
[----:B------:R-:W0:Y:S02]  /*4b00*/  LDC.64 R12, c[0x0][0x390] ;  /* 0x0000e400ff0c7b82 */ /* 0x000e240000000a00 */
[----:B0-----:R-:W-:-:S05]  /*4b10*/  IMAD.WIDE.U32 R12, R6, 0x8, R12 ;  /* 0x00000008060c7825 */ /* 0x001fca00078e000c */
[----:B------:R0:W5:Y:S01]  /*4b20*/  LDG.E.64 R8, desc[UR6][R12.64] ;  /* 0x000000060c087981 */ /* 0x000162000c1e1b00 */
[----:B------:R-:W-:Y:S01]  /*4b30*/  BSSY B1, `(.L_x_59) ;  /* 0x0000009000017945 */ /* 0x000fe20003800000 */
.L_x_60:
[----:B-----5:R-:W-:Y:S01]  /*4b40*/  DADD R10, R30, R8 ;  /* 0x000000001e0a7229 */ /* 0x020fe20000000008 */
[----:B------:R-:W-:Y:S09]  /*4b50*/  YIELD ;  /* 0x0000000000007946 */ /* 0x000ff20003800000 */
[----:B------:R-:W2:Y:S02]  /*4b60*/  ATOMG.E.CAS.64.STRONG.GPU PT, R10, [R12], R8, R10 ;  /* 0x000000080c0a73a9 */ /* 0x000ea400001ee50a */
[----:B--2---:R-:W-:Y:S01]  /*4b70*/  ISETP.NE.U32.AND P0, PT, R8, R10, PT ;  /* 0x0000000a0800720c */ /* 0x004fe20003f05070 */
[----:B------:R-:W-:-:S03]  /*4b80*/  IMAD.MOV.U32 R8, RZ, RZ, R10 ;  /* 0x000000ffff087224 */ /* 0x000fc600078e000a */
[----:B------:R-:W-:Y:S01]  /*4b90*/  ISETP.NE.AND.EX P0, PT, R9, R11, PT, P0 ;  /* 0x0000000b0900720c */ /* 0x000fe20003f05300 */
[----:B------:R-:W-:-:S12]  /*4ba0*/  IMAD.MOV.U32 R9, RZ, RZ, R11 ;  /* 0x000000ffff097224 */ /* 0x000fd800078e000b */
[----:B------:R-:W-:Y:S05]  /*4bb0*/  @P0 BRA `(.L_x_60) ;  /* 0xfffffffc00e00947 */ /* 0x000fea000383ffff */
[----:B------:R-:W-:Y:S05]  /*4bc0*/  BSYNC B1 ;  /* 0x0000000000017941 */ /* 0x000fea0003800000 */
.L_x_59:
[----:B------:R1:W5:Y:S02]  /*4bd0*/  LDG.E.64 R8, desc[UR6][R12.64+0x30d40] ;  /* 0x030d40060c087981 */ /* 0x000364000c1e1b00 */
.L_x_61:
[----:B-----5:R-:W-:Y:S01]  /*4be0*/  DADD R10, R28, R8 ;  /* 0x000000001c0a7229 */ /* 0x020fe20000000008 */
[----:B------:R-:W-:Y:S09]  /*4bf0*/  YIELD ;  /* 0x0000000000007946 */ /* 0x000ff20003800000 */
[----:B------:R-:W2:Y:S02]  /*4c00*/  ATOMG.E.CAS.64.STRONG.GPU PT, R10, [R12+0x30d40], R8, R10 ;  /* 0x030d40080c0a73a9 */ /* 0x000ea400001ee50a */
[----:B--2---:R-:W-:Y:S01]  /*4c10*/  ISETP.NE.U32.AND P0, PT, R8, R10, PT ;  /* 0x0000000a0800720c */ /* 0x004fe20003f05070 */
[----:B------:R-:W-:-:S03]  /*4c20*/  IMAD.MOV.U32 R8, RZ, RZ, R10 ;  /* 0x000000ffff087224 */ /* 0x000fc600078e000a */
[----:B------:R-:W-:Y:S01]  /*4c30*/  ISETP.NE.AND.EX P0, PT, R9, R11, PT, P0 ;  /* 0x0000000b0900720c */ /* 0x000fe20003f05300 */
[----:B------:R-:W-:-:S12]  /*4c40*/  IMAD.MOV.U32 R9, RZ, RZ, R11 ;  /* 0x000000ffff097224 */ /* 0x000fd800078e000b */
[----:B------:R-:W-:Y:S05]  /*4c50*/  @P0 BRA `(.L_x_61) ;  /* 0xfffffffc00e00947 */ /* 0x000fea000383ffff */
.L_x_52:
[----:B------:R-:W-:Y:S05]  /*4c60*/  BSYNC B0 ;  /* 0x0000000000007941 */ /* 0x000fea0003800000 */
.L_x_51:
[----:B------:R-:W-:-:S05]  /*4c70*/  VIADD R6, R6, 0x1 ;  /* 0x0000000106067836 */ /* 0x000fca0000000000 */
[----:B------:R-:W-:-:S13]  /*4c80*/  ISETP.NE.AND P0, PT, R6, 0x61a8, PT ;  /* 0x000061a80600780c */ /* 0x000fda0003f05270 */
[----:B------:R-:W-:Y:S05]  /*4c90*/  @P0 BRA `(.L_x_62) ;  /* 0xffffffcc00400947 */ /* 0x000fea000383ffff */
[----:B------:R-:W2:Y:S01]  /*4ca0*/  LDC.64 R8, c[0x0][0x380] ;  /* 0x0000e000ff087b82 */ /* 0x000ea20000000a00 */
[----:B------:R-:W-:Y:S01]  /*4cb0*/  UMOV UR4, 0x2955385e ;  /* 0x2955385e00047882 */ /* 0x000fe20000000000 */
[----:B------:R-:W-:Y:S01]  /*4cc0*/  UMOV UR5, 0x405f6a7a ;  /* 0x405f6a7a00057882 */ /* 0x000fe20000000000 */
[C---:B------:R-:W-:Y:S02]  /*4cd0*/  DSETP.GEU.AND P0, PT, R26.reuse, RZ, PT ;  /* 0x000000ff1a00722a */ /* 0x040fe40003f0e000 */
[----:B------:R-:W-:-:S03]  /*4ce0*/  DADD R4, R26, UR4 ;  /* 0x000000041a047e29 */ /* 0x000fc60008000000 */
[----:B------:R-:W3:Y:S07]  /*4cf0*/  LDC.64 R10, c[0x0][0x388] ;  /* 0x0000e200ff0a7b82 */ /* 0x000eee0000000a00 */
[----:B------:R-:W-:Y:S02]  /*4d00*/  FSEL R6, R4, R26, !P0 ;  /* 0x0000001a04067208 */ /* 0x000fe40004000000 */
[----:B------:R-:W-:Y:S01]  /*4d10*/  FSEL R7, R5, R27, !P0 ;  /* 0x0000001b05077208 */ /* 0x000fe20004000000 */
[----:B--2---:R-:W-:-:S05]  /*4d20*/  IMAD.WIDE R4, R2, 0x8, R8 ;  /* 0x0000000802047825 */ /* 0x004fca00078e0208 */
[----:B------:R-:W-:Y:S01]  /*4d30*/  STG.E.64 desc[UR6][R4.64], R6 ;  /* 0x0000000604007986 */ /* 0x000fe2000c101b06 */
[----:B---3--:R-:W-:-:S05]  /*4d40*/  IMAD.WIDE R2, R2, 0x8, R10 ;  /* 0x0000000802027825 */ /* 0x008fca00078e020a */
[----:B------:R-:W-:Y:S01]  /*4d50*/  STG.E.64 desc[UR6][R2.64], R24 ;  /* 0x0000001802007986 */ /* 0x000fe2000c101b06 */
[----:B------:R-:W-:Y:S05]  /*4d60*/  EXIT ;  /* 0x000000000000794d */ /* 0x000fea0003800000 */
        .weak           $__internal_0_$__cuda_sm20_div_rn_f64_full
        .type           $__internal_0_$__cuda_sm20_div_rn_f64_full,@function
        .size           $__internal_0_$__cuda_sm20_div_rn_f64_full,($__internal_1_$__cuda_sm20_dsqrt_rn_f64_mediumpath_v1 - $__internal_0_$__cuda_sm20_div_rn_f64_full)
$__internal_0_$__cuda_sm20_div_rn_f64_full:
[----:B------:R-:W-:Y:S01]  /*4d70*/  IMAD.MOV.U32 R9, RZ, RZ, 0x3ffacee9 ;  /* 0x3ffacee9ff097424 */ /* 0x000fe200078e00ff */
[----:B------:R-:W-:Y:S01]  /*4d80*/  BSSY.RECONVERGENT B1, `(.L_x_63) ;  /* 0x000004c000017945 */ /* 0x000fe20003800200 */
[----:B------:R-:W-:Y:S02]  /*4d90*/  IMAD.MOV.U32 R8, RZ, RZ, -0xc84142b ;  /* 0xf37bebd5ff087424 */ /* 0x000fe400078e00ff */
[----:B------:R-:W0:Y:S01]  /*4da0*/  MUFU.RCP64H R15, R9 ;  /* 0x00000009000f7308 */ /* 0x000e220000001800 */
[----:B------:R-:W-:Y:S02]  /*4db0*/  IMAD.MOV.U32 R14, RZ, RZ, 0x1 ;  /* 0x00000001ff0e7424 */ /* 0x000fe400078e00ff */
[----:B------:R-:W-:Y:S02]  /*4dc0*/  IMAD.MOV.U32 R13, RZ, RZ, R27 ;  /* 0x000000ffff0d7224 */ /* 0x000fe400078e001b */
[----:B------:R-:W-:Y:S02]  /*4dd0*/  IMAD.MOV.U32 R29, RZ, RZ, 0x1ca00000 ;  /* 0x1ca00000ff1d7424 */ /* 0x000fe400078e00ff */
[----:B------:R-:W-:Y:S01]  /*4de0*/  IMAD.MOV.U32 R12, RZ, RZ, R26 ;  /* 0x000000ffff0c7224 */ /* 0x000fe200078e001a */
[C---:B------:R-:W-:Y:S01]  /*4df0*/  FSETP.GEU.AND P1, PT, |R13|.reuse, 1.469367938527859385e-39, PT ;  /* 0x001000000d00780b */ /* 0x040fe20003f2e200 */
[----:B------:R-:W-:Y:S01]  /*4e00*/  IMAD.MOV.U32 R31, RZ, RZ, 0x3fd00000 ;  /* 0x3fd00000ff1f7424 */ /* 0x000fe200078e00ff */
[----:B------:R-:W-:-:S03]  /*4e10*/  LOP3.LUT R22, R13, 0x7ff00000, RZ, 0xc0, !PT ;  /* 0x7ff000000d167812 */ /* 0x000fc600078ec0ff */
[----:B------:R-:W-:Y:S01]  /*4e20*/  VIADD R32, R31, 0xffffffff ;  /* 0xffffffff1f207836 */ /* 0x000fe20000000000 */
[----:B------:R-:W-:Y:S01]  /*4e30*/  ISETP.GE.U32.AND P0, PT, R22, 0x3fd00000, PT ;  /* 0x3fd000001600780c */ /* 0x000fe20003f06070 */
[----:B------:R-:W-:Y:S01]  /*4e40*/  IMAD.MOV.U32 R28, RZ, RZ, R22 ;  /* 0x000000ffff1c7224 */ /* 0x000fe200078e0016 */
[----:B0-----:R-:W-:Y:S02]  /*4e50*/  DFMA R10, R14, -R8, 1 ;  /* 0x3ff000000e0a742b */ /* 0x001fe40000000808 */
[----:B------:R-:W-:-:S04]  /*4e60*/  SEL R29, R29, 0x63400000, !P0 ;  /* 0x634000001d1d7807 */ /* 0x000fc80004000000 */
[----:B------:R-:W-:Y:S02]  /*4e70*/  @!P1 LOP3.LUT R18, R29, 0x80000000, R13, 0xf8, !PT ;  /* 0x800000001d129812 */ /* 0x000fe400078ef80d */
[----:B------:R-:W-:Y:S02]  /*4e80*/  DFMA R10, R10, R10, R10 ;  /* 0x0000000a0a0a722b */ /* 0x000fe4000000000a */
[----:B------:R-:W-:Y:S01]  /*4e90*/  @!P1 LOP3.LUT R19, R18, 0x100000, RZ, 0xfc, !PT ;  /* 0x0010000012139812 */ /* 0x000fe200078efcff */
[----:B------:R-:W-:-:S05]  /*4ea0*/  @!P1 IMAD.MOV.U32 R18, RZ, RZ, RZ ;  /* 0x000000ffff129224 */ /* 0x000fca00078e00ff */
[----:B------:R-:W-:Y:S01]  /*4eb0*/  DFMA R14, R14, R10, R14 ;  /* 0x0000000a0e0e722b */ /* 0x000fe2000000000e */
[----:B------:R-:W-:Y:S01]  /*4ec0*/  LOP3.LUT R11, R29, 0x800fffff, R13, 0xf8, !PT ;  /* 0x800fffff1d0b7812 */ /* 0x000fe200078ef80d */
[----:B------:R-:W-:-:S06]  /*4ed0*/  IMAD.MOV.U32 R10, RZ, RZ, R12 ;  /* 0x000000ffff0a7224 */ /* 0x000fcc00078e000c */
[----:B------:R-:W-:Y:S02]  /*4ee0*/  DFMA R16, R14, -R8, 1 ;  /* 0x3ff000000e10742b */ /* 0x000fe40000000808 */
[----:B------:R-:W-:-:S06]  /*4ef0*/  @!P1 DFMA R10, R10, 2, -R18 ;  /* 0x400000000a0a982b */ /* 0x000fcc0000000812 */
[----:B------:R-:W-:-:S04]  /*4f00*/  DFMA R16, R14, R16, R14 ;  /* 0x000000100e10722b */ /* 0x000fc8000000000e */
[----:B------:R-:W-:-:S04]  /*4f10*/  @!P1 LOP3.LUT R28, R11, 0x7ff00000, RZ, 0xc0, !PT ;  /* 0x7ff000000b1c9812 */ /* 0x000fc800078ec0ff */
[----:B------:R-:W-:Y:S01]  /*4f20*/  DMUL R14, R16, R10 ;  /* 0x0000000a100e7228 */ /* 0x000fe20000000000 */
[----:B------:R-:W-:-:S05]  /*4f30*/  VIADD R30, R28, 0xffffffff ;  /* 0xffffffff1c1e7836 */ /* 0x000fca0000000000 */
[----:B------:R-:W-:Y:S02]  /*4f40*/  ISETP.GT.U32.AND P0, PT, R30, 0x7feffffe, PT ;  /* 0x7feffffe1e00780c */ /* 0x000fe40003f04070 */
[----:B------:R-:W-:Y:S02]  /*4f50*/  DFMA R18, R14, -R8, R10 ;  /* 0x800000080e12722b */ /* 0x000fe4000000000a */
[----:B------:R-:W-:-:S06]  /*4f60*/  ISETP.GT.U32.OR P0, PT, R32, 0x7feffffe, P0 ;  /* 0x7feffffe2000780c */ /* 0x000fcc0000704470 */
[----:B------:R-:W-:-:S07]  /*4f70*/  DFMA R18, R16, R18, R14 ;  /* 0x000000121012722b */ /* 0x000fce000000000e */
[----:B------:R-:W-:Y:S05]  /*4f80*/  @P0 BRA `(.L_x_64) ;  /* 0x0000000000680947 */ /* 0x000fea0003800000 */
[----:B------:R-:W-:Y:S02]  /*4f90*/  IMAD.MOV.U32 R13, RZ, RZ, 0x3fd00000 ;  /* 0x3fd00000ff0d7424 */ /* 0x000fe400078e00ff */
[----:B------:R-:W-:-:S03]  /*4fa0*/  IMAD.MOV.U32 R12, RZ, RZ, RZ ;  /* 0x000000ffff0c7224 */ /* 0x000fc600078e00ff */
[----:B------:R-:W-:-:S04]  /*4fb0*/  VIADDMNMX R22, R22, -R13, 0xb9600000, !PT ;  /* 0xb960000016167446 */ /* 0x000fc8000780090d */
[----:B------:R-:W-:-:S05]  /*4fc0*/  VIMNMX R22, PT, PT, R22, 0x46a00000, PT ;  /* 0x46a0000016167848 */ /* 0x000fca0003fe0100 */
[----:B------:R-:W-:-:S04]  /*4fd0*/  IMAD.IADD R22, R22, 0x1, -R29 ;  /* 0x0000000116167824 */ /* 0x000fc800078e0a1d */
[----:B------:R-:W-:-:S06]  /*4fe0*/  VIADD R13, R22, 0x7fe00000 ;  /* 0x7fe00000160d7836 */ /* 0x000fcc0000000000 */
[----:B------:R-:W-:-:S10]  /*4ff0*/  DMUL R14, R18, R12 ;  /* 0x0000000c120e7228 */ /* 0x000fd40000000000 */
[----:B------:R-:W-:-:S13]  /*5000*/  FSETP.GTU.AND P0, PT, |R15|, 1.469367938527859385e-39, PT ;  /* 0x001000000f00780b */ /* 0x000fda0003f0c200 */
[----:B------:R-:W-:Y:S05]  /*5010*/  @P0 BRA `(.L_x_65) ;  /* 0x0000000000880947 */ /* 0x000fea0003800000 */
[----:B------:R-:W-:Y:S01]  /*5020*/  DFMA R8, R18, -R8, R10 ;  /* 0x800000081208722b */ /* 0x000fe2000000000a */
[----:B------:R-:W-:-:S09]  /*5030*/  IMAD.MOV.U32 R12, RZ, RZ, RZ ;  /* 0x000000ffff0c7224 */ /* 0x000fd200078e00ff */
[C---:B------:R-:W-:Y:S02]  /*5040*/  FSETP.NEU.AND P0, PT, R9.reuse, RZ, PT ;  /* 0x000000ff0900720b */ /* 0x040fe40003f0d000 */
[----:B------:R-:W-:-:S04]  /*5050*/  LOP3.LUT R8, R9, 0x3fdacee9, RZ, 0x3c, !PT ;  /* 0x3fdacee909087812 */ /* 0x000fc800078e3cff */
[----:B------:R-:W-:-:S04]  /*5060*/  LOP3.LUT R11, R8, 0x80000000, RZ, 0xc0, !PT ;  /* 0x80000000080b7812 */ /* 0x000fc800078ec0ff */
[----:B------:R-:W-:-:S03]  /*5070*/  LOP3.LUT R13, R11, R13, RZ, 0xfc, !PT ;  /* 0x0000000d0b0d7212 */ /* 0x000fc600078efcff */
[----:B------:R-:W-:Y:S05]  /*5080*/  @!P0 BRA `(.L_x_65) ;  /* 0x00000000006c8947 */ /* 0x000fea0003800000 */
[----:B------:R-:W-:Y:S01]  /*5090*/  IMAD.MOV R9, RZ, RZ, -R22 ;  /* 0x000000ffff097224 */ /* 0x000fe200078e0a16 */
[----:B------:R-:W-:Y:S01]  /*50a0*/  DMUL.RP R12, R18, R12 ;  /* 0x0000000c120c7228 */ /* 0x000fe20000008000 */
[----:B------:R-:W-:-:S06]  /*50b0*/  IMAD.MOV.U32 R8, RZ, RZ, RZ ;  /* 0x000000ffff087224 */ /* 0x000fcc00078e00ff */
[----:B------:R-:W-:-:S03]  /*50c0*/  DFMA R8, R14, -R8, R18 ;  /* 0x800000080e08722b */ /* 0x000fc60000000012 */
[----:B------:R-:W-:-:S03]  /*50d0*/  LOP3.LUT R11, R13, R11, RZ, 0x3c, !PT ;  /* 0x0000000b0d0b7212 */ /* 0x000fc600078e3cff */
[----:B------:R-:W-:-:S04]  /*50e0*/  IADD3 R8, PT, PT, -R22, -0x43300000, RZ ;  /* 0xbcd0000016087810 */ /* 0x000fc80007ffe1ff */
[----:B------:R-:W-:-:S04]  /*50f0*/  FSETP.NEU.AND P0, PT, |R9|, R8, PT ;  /* 0x000000080900720b */ /* 0x000fc80003f0d200 */
[----:B------:R-:W-:Y:S02]  /*5100*/  FSEL R14, R12, R14, !P0 ;  /* 0x0000000e0c0e7208 */ /* 0x000fe40004000000 */
[----:B------:R-:W-:Y:S01]  /*5110*/  FSEL R15, R11, R15, !P0 ;  /* 0x0000000f0b0f7208 */ /* 0x000fe20004000000 */
[----:B------:R-:W-:Y:S06]  /*5120*/  BRA `(.L_x_65) ;  /* 0x0000000000447947 */ /* 0x000fec0003800000 */
.L_x_64:
[----:B------:R-:W-:-:S14]  /*5130*/  DSETP.NAN.AND P0, PT, R12, R12, PT ;  /* 0x0000000c0c00722a */ /* 0x000fdc0003f08000 */
[----:B------:R-:W-:Y:S05]  /*5140*/  @P0 BRA `(.L_x_66) ;  /* 0x0000000000340947 */ /* 0x000fea0003800000 */
[----:B------:R-:W-:Y:S01]  /*5150*/  ISETP.NE.AND P0, PT, R28, R31, PT ;  /* 0x0000001f1c00720c */ /* 0x000fe20003f05270 */
[----:B------:R-:W-:Y:S02]  /*5160*/  IMAD.MOV.U32 R14, RZ, RZ, 0x0 ;  /* 0x00000000ff0e7424 */ /* 0x000fe400078e00ff */
[----:B------:R-:W-:-:S10]  /*5170*/  IMAD.MOV.U32 R15, RZ, RZ, -0x80000 ;  /* 0xfff80000ff0f7424 */ /* 0x000fd400078e00ff */
[----:B------:R-:W-:Y:S05]  /*5180*/  @!P0 BRA `(.L_x_65) ;  /* 0x00000000002c8947 */ /* 0x000fea0003800000 */
[----:B------:R-:W-:Y:S02]  /*5190*/  ISETP.NE.AND P0, PT, R28, 0x7ff00000, PT ;  /* 0x7ff000001c00780c */ /* 0x000fe40003f05270 */
[----:B------:R-:W-:Y:S02]  /*51a0*/  LOP3.LUT R12, R13, 0x3fdacee9, RZ, 0x3c, !PT ;  /* 0x3fdacee90d0c7812 */ /* 0x000fe400078e3cff */
[----:B------:R-:W-:Y:S02]  /*51b0*/  ISETP.EQ.OR P0, PT, R31, RZ, !P0 ;  /* 0x000000ff1f00720c */ /* 0x000fe40004702670 */
[----:B------:R-:W-:-:S11]  /*51c0*/  LOP3.LUT R15, R12, 0x80000000, RZ, 0xc0, !PT ;  /* 0x800000000c0f7812 */ /* 0x000fd600078ec0ff */
[----:B------:R-:W-:Y:S01]  /*51d0*/  @P0 LOP3.LUT R8, R15, 0x7ff00000, RZ, 0xfc, !PT ;  /* 0x7ff000000f080812 */ /* 0x000fe200078efcff */
[----:B------:R-:W-:Y:S02]  /*51e0*/  @!P0 IMAD.MOV.U32 R14, RZ, RZ, RZ ;  /* 0x000000ffff0e8224 */ /* 0x000fe400078e00ff */
[----:B------:R-:W-:Y:S02]  /*51f0*/  @P0 IMAD.MOV.U32 R14, RZ, RZ, RZ ;  /* 0x000000ffff0e0224 */ /* 0x000fe400078e00ff */
[----:B------:R-:W-:Y:S01]  /*5200*/  @P0 IMAD.MOV.U32 R15, RZ, RZ, R8 ;  /* 0x000000ffff0f0224 */ /* 0x000fe200078e0008 */
[----:B------:R-:W-:Y:S06]  /*5210*/  BRA `(.L_x_65) ;  /* 0x0000000000087947 */ /* 0x000fec0003800000 */
.L_x_66:
[----:B------:R-:W-:Y:S01]  /*5220*/  LOP3.LUT R15, R13, 0x80000, RZ, 0xfc, !PT ;  /* 0x000800000d0f7812 */ /* 0x000fe200078efcff */
[----:B------:R-:W-:-:S07]  /*5230*/  IMAD.MOV.U32 R14, RZ, RZ, R12 ;  /* 0x000000ffff0e7224 */ /* 0x000fce00078e000c */
.L_x_65:
[----:B------:R-:W-:Y:S05]  /*5240*/  BSYNC.RECONVERGENT B1 ;  /* 0x0000000000017941 */ /* 0x000fea0003800200 */
.L_x_63:
[----:B------:R-:W-:Y:S02]  /*5250*/  IMAD.MOV.U32 R8, RZ, RZ, R20 ;  /* 0x000000ffff087224 */ /* 0x000fe400078e0014 */
[----:B------:R-:W-:-:S04]  /*5260*/  IMAD.MOV.U32 R9, RZ, RZ, 0x0 ;  /* 0x00000000ff097424 */ /* 0x000fc800078e00ff */
[----:B------:R-:W-:Y:S05]  /*5270*/  RET.REL.NODEC R8 `(_Z9CalKernelPdS_S_P17curandStateXORWOW) ;  /* 0xffffffac08607950 */ /* 0x000fea0003c3ffff */
        .weak           $__internal_1_$__cuda_sm20_dsqrt_rn_f64_mediumpath_v1
        .type           $__internal_1_$__cuda_sm20_dsqrt_rn_f64_mediumpath_v1,@function
        .size           $__internal_1_$__cuda_sm20_dsqrt_rn_f64_mediumpath_v1,($_Z9CalKernelPdS_S_P17curandStateXORWOW$__internal_trig_reduction_slowpathd - $__internal_1_$__cuda_sm20_dsqrt_rn_f64_mediumpath_v1)
$__internal_1_$__cuda_sm20_dsqrt_rn_f64_mediumpath_v1:
[----:B------:R-:W-:Y:S01]  /*5280*/  ISETP.GE.U32.AND P0, PT, R20, -0x3400000, PT ;  /* 0xfcc000001400780c */ /* 0x000fe20003f06070 */
[----:B------:R-:W-:-:S12]  /*5290*/  BSSY.RECONVERGENT B1, `(.L_x_67) ;  /* 0x0000023000017945 */ /* 0x000fd80003800200 */
[----:B------:R-:W-:Y:S05]  /*52a0*/  @!P0 BRA `(.L_x_68) ;  /* 0x0000000000208947 */ /* 0x000fea0003800000 */
[----:B------:R-:W-:-:S10]  /*52b0*/  DFMA.RM R12, R8, R12, R18 ;  /* 0x0000000c080c722b */ /* 0x000fd40000004012 */
[----:B------:R-:W-:-:S05]  /*52c0*/  IADD3 R8, P0, PT, R12, 0x1, RZ ;  /* 0x000000010c087810 */ /* 0x000fca0007f1e0ff */
[----:B------:R-:W-:-:S06]  /*52d0*/  IMAD.X R9, RZ, RZ, R13, P0 ;  /* 0x000000ffff097224 */ /* 0x000fcc00000e060d */
[----:B------:R-:W-:-:S08]  /*52e0*/  DFMA.RP R10, -R12, R8, R10 ;  /* 0x000000080c0a722b */ /* 0x000fd0000000810a */
[----:B------:R-:W-:-:S06]  /*52f0*/  DSETP.GT.AND P0, PT, R10, RZ, PT ;  /* 0x000000ff0a00722a */ /* 0x000fcc0003f04000 */
[----:B------:R-:W-:Y:S02]  /*5300*/  FSEL R8, R8, R12, P0 ;  /* 0x0000000c08087208 */ /* 0x000fe40000000000 */
[----:B------:R-:W-:Y:S01]  /*5310*/  FSEL R9, R9, R13, P0 ;  /* 0x0000000d09097208 */ /* 0x000fe20000000000 */
[----:B------:R-:W-:Y:S06]  /*5320*/  BRA `(.L_x_69) ;  /* 0x0000000000647947 */ /* 0x000fec0003800000 */
.L_x_68:
[----:B------:R-:W-:-:S14]  /*5330*/  DSETP.NE.AND P0, PT, R10, RZ, PT ;  /* 0x000000ff0a00722a */ /* 0x000fdc0003f05000 */
[----:B------:R-:W-:Y:S05]  /*5340*/  @!P0 BRA `(.L_x_70) ;  /* 0x0000000000588947 */ /* 0x000fea0003800000 */
[----:B------:R-:W-:-:S13]  /*5350*/  ISETP.GE.AND P0, PT, R11, RZ, PT ;  /* 0x000000ff0b00720c */ /* 0x000fda0003f06270 */
[----:B------:R-:W-:Y:S02]  /*5360*/  @!P0 IMAD.MOV.U32 R8, RZ, RZ, 0x0 ;  /* 0x00000000ff088424 */ /* 0x000fe400078e00ff */
[----:B------:R-:W-:Y:S01]  /*5370*/  @!P0 IMAD.MOV.U32 R9, RZ, RZ, -0x80000 ;  /* 0xfff80000ff098424 */ /* 0x000fe200078e00ff */
[----:B------:R-:W-:Y:S06]  /*5380*/  @!P0 BRA `(.L_x_69) ;  /* 0x00000000004c8947 */ /* 0x000fec0003800000 */
[----:B------:R-:W-:-:S13]  /*5390*/  ISETP.GT.AND P0, PT, R11, 0x7fefffff, PT ;  /* 0x7fefffff0b00780c */ /* 0x000fda0003f04270 */
[----:B------:R-:W-:Y:S05]  /*53a0*/  @P0 BRA `(.L_x_70) ;  /* 0x0000000000400947 */ /* 0x000fea0003800000 */
[----:B------:R-:W-:Y:S01]  /*53b0*/  DMUL R18, R10, 8.11296384146066816958e+31 ;  /* 0x469000000a127828 */ /* 0x000fe20000000000 */
[----:B------:R-:W-:Y:S02]  /*53c0*/  IMAD.MOV.U32 R12, RZ, RZ, RZ ;  /* 0x000000ffff0c7224 */ /* 0x000fe400078e00ff */
[----:B------:R-:W-:Y:S02]  /*53d0*/  IMAD.MOV.U32 R8, RZ, RZ, 0x0 ;  /* 0x00000000ff087424 */ /* 0x000fe400078e00ff */
[----:B------:R-:W-:Y:S01]  /*53e0*/  IMAD.MOV.U32 R9, RZ, RZ, 0x3fd80000 ;  /* 0x3fd80000ff097424 */ /* 0x000fe200078e00ff */
[----:B------:R-:W0:Y:S02]  /*53f0*/  MUFU.RSQ64H R13, R19 ;  /* 0x00000013000d7308 */ /* 0x000e240000001c00 */
[----:B0-----:R-:W-:-:S08]  /*5400*/  DMUL R10, R12, R12 ;  /* 0x0000000c0c0a7228 */ /* 0x001fd00000000000 */
[----:B------:R-:W-:-:S08]  /*5410*/  DFMA R10, R18, -R10, 1 ;  /* 0x3ff00000120a742b */ /* 0x000fd0000000080a */
[----:B------:R-:W-:Y:S02]  /*5420*/  DFMA R8, R10, R8, 0.5 ;  /* 0x3fe000000a08742b */ /* 0x000fe40000000008 */
[----:B------:R-:W-:-:S08]  /*5430*/  DMUL R10, R12, R10 ;  /* 0x0000000a0c0a7228 */ /* 0x000fd00000000000 */
[----:B------:R-:W-:-:S08]  /*5440*/  DFMA R10, R8, R10, R12 ;  /* 0x0000000a080a722b */ /* 0x000fd0000000000c */
[----:B------:R-:W-:Y:S02]  /*5450*/  DMUL R8, R18, R10 ;  /* 0x0000000a12087228 */ /* 0x000fe40000000000 */
[----:B------:R-:W-:-:S06]  /*5460*/  VIADD R11, R11, 0xfff00000 ;  /* 0xfff000000b0b7836 */ /* 0x000fcc0000000000 */
[----:B------:R-:W-:-:S08]  /*5470*/  DFMA R12, R8, -R8, R18 ;  /* 0x80000008080c722b */ /* 0x000fd00000000012 */
[----:B------:R-:W-:-:S10]  /*5480*/  DFMA R8, R10, R12, R8 ;  /* 0x0000000c0a08722b */ /* 0x000fd40000000008 */
[----:B------:R-:W-:Y:S01]  /*5490*/  VIADD R9, R9, 0xfcb00000 ;  /* 0xfcb0000009097836 */ /* 0x000fe20000000000 */
[----:B------:R-:W-:Y:S06]  /*54a0*/  BRA `(.L_x_69) ;  /* 0x0000000000047947 */ /* 0x000fec0003800000 */
.L_x_70:
[----:B------:R-:W-:-:S11]  /*54b0*/  DADD R8, R10, R10 ;  /* 0x000000000a087229 */ /* 0x000fd6000000000a */
.L_x_69:
[----:B------:R-:W-:Y:S05]  /*54c0*/  BSYNC.RECONVERGENT B1 ;  /* 0x0000000000017941 */ /* 0x000fea0003800200 */
.L_x_67:
[----:B------:R-:W-:Y:S02]  /*54d0*/  IMAD.MOV.U32 R17, RZ, RZ, 0x0 ;  /* 0x00000000ff117424 */ /* 0x000fe400078e00ff */
[----:B------:R-:W-:Y:S02]  /*54e0*/  IMAD.MOV.U32 R30, RZ, RZ, R8 ;  /* 0x000000ffff1e7224 */ /* 0x000fe400078e0008 */
[----:B------:R-:W-:Y:S01]  /*54f0*/  IMAD.MOV.U32 R31, RZ, RZ, R9 ;  /* 0x000000ffff1f7224 */ /* 0x000fe200078e0009 */
[----:B------:R-:W-:Y:S06]  /*5500*/  RET.REL.NODEC R16 `(_Z9CalKernelPdS_S_P17curandStateXORWOW) ;  /* 0xffffffa810bc7950 */ /* 0x000fec0003c3ffff */
        .type           $_Z9CalKernelPdS_S_P17curandStateXORWOW$__internal_trig_reduction_slowpathd,@function
        .size           $_Z9CalKernelPdS_S_P17curandStateXORWOW$__internal_trig_reduction_slowpathd,(.L_x_81 - $_Z9CalKernelPdS_S_P17curandStateXORWOW$__internal_trig_reduction_slowpathd)
$_Z9CalKernelPdS_S_P17curandStateXORWOW$__internal_trig_reduction_slowpathd:
[----:B------:R-:W-:Y:S01]  /*5510*/  SHF.R.U32.HI R14, RZ, 0x14, R13 ;  /* 0x00000014ff0e7819 */ /* 0x000fe2000001160d */
[----:B------:R-:W-:-:S03]  /*5520*/  IMAD.MOV.U32 R10, RZ, RZ, RZ ;  /* 0x000000ffff0a7224 */ /* 0x000fc600078e00ff */
[----:B------:R-:W-:-:S04]  /*5530*/  LOP3.LUT R8, R14, 0x7ff, RZ, 0xc0, !PT ;  /* 0x000007ff0e087812 */ /* 0x000fc800078ec0ff */
[----:B------:R-:W-:-:S13]  /*5540*/  ISETP.NE.AND P0, PT, R8, 0x7ff, PT ;  /* 0x000007ff0800780c */ /* 0x000fda0003f05270 */
[----:B------:R-:W-:Y:S05]  /*5550*/  @!P0 BRA `(.L_x_71) ;  /* 0x00000008004c8947 */ /* 0x000fea0003800000 */
[----:B------:R-:W-:Y:S01]  /*5560*/  VIADD R8, R8, 0xfffffc00 ;  /* 0xfffffc0008087836 */ /* 0x000fe20000000000 */
[----:B------:R-:W-:Y:S01]  /*5570*/  BSSY.RECONVERGENT B2, `(.L_x_72) ;  /* 0x0000030000027945 */ /* 0x000fe20003800200 */
[----:B------:R-:W-:-:S03]  /*5580*/  CS2R R32, SRZ ;  /* 0x0000000000207805 */ /* 0x000fc6000001ff00 */
[----:B------:R-:W-:Y:S02]  /*5590*/  SHF.R.U32.HI R11, RZ, 0x6, R8 ;  /* 0x00000006ff0b7819 */ /* 0x000fe40000011608 */
[----:B------:R-:W-:Y:S02]  /*55a0*/  ISETP.GE.U32.AND P0, PT, R8, 0x80, PT ;  /* 0x000000800800780c */ /* 0x000fe40003f06070 */
[C---:B------:R-:W-:Y:S02]  /*55b0*/  IADD3 R10, PT, PT, -R11.reuse, 0x13, RZ ;  /* 0x000000130b0a7810 */ /* 0x040fe40007ffe1ff */
[----:B------:R-:W-:Y:S02]  /*55c0*/  IADD3 R8, PT, PT, -R11, 0xf, RZ ;  /* 0x0000000f0b087810 */ /* 0x000fe40007ffe1ff */
[----:B------:R-:W-:-:S04]  /*55d0*/  SEL R10, R10, 0x12, P0 ;  /* 0x000000120a0a7807 */ /* 0x000fc80000000000 */
[----:B------:R-:W-:-:S13]  /*55e0*/  ISETP.GE.AND P0, PT, R8, R10, PT ;  /* 0x0000000a0800720c */ /* 0x000fda0003f06270 */
[----:B------:R-:W-:Y:S05]  /*55f0*/  @P0 BRA `(.L_x_73) ;  /* 0x00000000009c0947 */ /* 0x000fea0003800000 */
[----:B------:R-:W0:Y:S01]  /*5600*/  LDC.64 R34, c[0x0][0x358] ;  /* 0x0000d600ff227b82 */ /* 0x000e220000000a00 */
[C---:B------:R-:W-:Y:S01]  /*5610*/  SHF.L.U64.HI R17, R16.reuse, 0xb, R13 ;  /* 0x0000000b10117819 */ /* 0x040fe2000001020d */
[----:B------:R-:W-:Y:S01]  /*5620*/  BSSY.RECONVERGENT B3, `(.L_x_74) ;  /* 0x0000023000037945 */ /* 0x000fe20003800200 */
[----:B------:R-:W-:Y:S01]  /*5630*/  IMAD.SHL.U32 R9, R16, 0x800, RZ ;  /* 0x0000080010097824 */ /* 0x000fe200078e00ff */
[----:B------:R-:W-:Y:S01]  /*5640*/  IADD3 R15, PT, PT, RZ, -R11, -R10 ;  /* 0x8000000bff0f7210 */ /* 0x000fe20007ffe80a */
[----:B------:R-:W-:Y:S01]  /*5650*/  IMAD.MOV.U32 R16, RZ, RZ, RZ ;  /* 0x000000ffff107224 */ /* 0x000fe200078e00ff */
[----:B------:R-:W-:Y:S02]  /*5660*/  LOP3.LUT R17, R17, 0x80000000, RZ, 0xfc, !PT ;  /* 0x8000000011117812 */ /* 0x000fe400078efcff */
[----:B------:R-:W-:-:S07]  /*5670*/  CS2R R32, SRZ ;  /* 0x0000000000207805 */ /* 0x000fce000001ff00 */
.L_x_75:
[----:B------:R-:W1:Y:S01]  /*5680*/  LDC.64 R18, c[0x4][0x40] ;  /* 0x01001000ff127b82 */ /* 0x000e620000000a00 */
[----:B0-----:R-:W-:Y:S02]  /*5690*/  R2UR UR4, R34 ;  /* 0x00000000220472ca */ /* 0x001fe400000e0000 */
[----:B------:R-:W-:Y:S01]  /*56a0*/  R2UR UR5, R35 ;  /* 0x00000000230572ca */ /* 0x000fe200000e0000 */
[----:B-1----:R-:W-:-:S12]  /*56b0*/  IMAD.WIDE R36, R8, 0x8, R18 ;  /* 0x0000000808247825 */ /* 0x002fd800078e0212 */
[----:B------:R-:W2:Y:S01]  /*56c0*/  LDG.E.64.CONSTANT R36, desc[UR4][R36.64] ;  /* 0x0000000424247981 */ /* 0x000ea2000c1e9b00 */
[----:B------:R-:W-:Y:S02]  /*56d0*/  VIADD R15, R15, 0x1 ;  /* 0x000000010f0f7836 */ /* 0x000fe40000000000 */
[----:B------:R-:W-:Y:S02]  /*56e0*/  VIADD R8, R8, 0x1 ;  /* 0x0000000108087836 */ /* 0x000fe40000000000 */
[----:B--2---:R-:W-:-:S04]  /*56f0*/  IMAD.WIDE.U32 R32, P2, R36, R9, R32 ;  /* 0x0000000924207225 */ /* 0x004fc80007840020 */
[----:B------:R-:W-:Y:S02]  /*5700*/  IMAD R18, R36, R17, RZ ;  /* 0x0000001124127224 */ /* 0x000fe400078e02ff */
[----:B------:R-:W-:-:S03]  /*5710*/  IMAD R19, R37, R9, RZ ;  /* 0x0000000925137224 */ /* 0x000fc600078e02ff */
[----:B------:R-:W-:Y:S01]  /*5720*/  IADD3 R18, P0, PT, R18, R33, RZ ;  /* 0x0000002112127210 */ /* 0x000fe20007f1e0ff */
[----:B------:R-:W-:-:S03]  /*5730*/  IMAD R33, R37, R17, RZ ;  /* 0x0000001125217224 */ /* 0x000fc600078e02ff */
[----:B------:R-:W-:Y:S01]  /*5740*/  IADD3 R19, P1, PT, R19, R18, RZ ;  /* 0x0000001213137210 */ /* 0x000fe20007f3e0ff */
[----:B------:R-:W-:Y:S02]  /*5750*/  IMAD.MOV.U32 R18, RZ, RZ, R32 ;  /* 0x000000ffff127224 */ /* 0x000fe400078e0020 */
[C---:B------:R-:W-:Y:S02]  /*5760*/  IMAD R32, R16.reuse, 0x8, R1 ;  /* 0x0000000810207824 */ /* 0x040fe400078e0201 */
[----:B------:R-:W-:-:S03]  /*5770*/  VIADD R16, R16, 0x1 ;  /* 0x0000000110107836 */ /* 0x000fc60000000000 */
[----:B------:R0:W-:Y:S02]  /*5780*/  STL.64 [R32], R18 ;  /* 0x0000001220007387 */ /* 0x0001e40000100a00 */
[----:B0-----:R-:W-:-:S04]  /*5790*/  IMAD.HI.U32 R19, R36, R17, RZ ;  /* 0x0000001124137227 */ /* 0x001fc800078e00ff */
[----:B------:R-:W-:Y:S02]  /*57a0*/  IMAD.X R19, RZ, RZ, R19, P2 ;  /* 0x000000ffff137224 */ /* 0x000fe400010e0613 */
[----:B------:R-:W-:-:S05]  /*57b0*/  IMAD.HI.U32 R18, R37, R9, RZ ;  /* 0x0000000925127227 */ /* 0x000fca00078e00ff */
[----:B------:R-:W-:Y:S01]  /*57c0*/  IADD3.X R18, P0, PT, R18, R19, RZ, P0, !PT ;  /* 0x0000001312127210 */ /* 0x000fe2000071e4ff */
[----:B------:R-:W-:-:S03]  /*57d0*/  IMAD.HI.U32 R19, R37, R17, RZ ;  /* 0x0000001125137227 */ /* 0x000fc600078e00ff */
[----:B------:R-:W-:Y:S01]  /*57e0*/  IADD3.X R18, P1, PT, R33, R18, RZ, P1, !PT ;  /* 0x0000001221127210 */ /* 0x000fe20000f3e4ff */
[----:B------:R-:W-:Y:S01]  /*57f0*/  IMAD.X R19, RZ, RZ, R19, P0 ;  /* 0x000000ffff137224 */ /* 0x000fe200000e0613 */
[----:B------:R-:W-:-:S03]  /*5800*/  ISETP.NE.AND P0, PT, R15, -0xf, PT ;  /* 0xfffffff10f00780c */ /* 0x000fc60003f05270 */
[----:B------:R-:W-:Y:S02]  /*5810*/  IMAD.X R19, RZ, RZ, R19, P1 ;  /* 0x000000ffff137224 */ /* 0x000fe400008e0613 */
[----:B------:R-:W-:Y:S02]  /*5820*/  IMAD.MOV.U32 R32, RZ, RZ, R18 ;  /* 0x000000ffff207224 */ /* 0x000fe400078e0012 */
[----:B------:R-:W-:-:S06]  /*5830*/  IMAD.MOV.U32 R33, RZ, RZ, R19 ;  /* 0x000000ffff217224 */ /* 0x000fcc00078e0013 */
[----:B------:R-:W-:Y:S05]  /*5840*/  @P0 BRA `(.L_x_75) ;  /* 0xfffffffc008c0947 */ /* 0x000fea000383ffff */
[----:B------:R-:W-:Y:S05]  /*5850*/  BSYNC.RECONVERGENT B3 ;  /* 0x0000000000037941 */ /* 0x000fea0003800200 */
.L_x_74:
[----:B------:R-:W-:-:S07]  /*5860*/  IMAD.MOV.U32 R8, RZ, RZ, R10 ;  /* 0x000000ffff087224 */ /* 0x000fce00078e000a */
.L_x_73:
[----:B------:R-:W-:Y:S05]  /*5870*/  BSYNC.RECONVERGENT B2 ;  /* 0x0000000000027941 */ /* 0x000fea0003800200 */
.L_x_72:
[----:B------:R-:W-:Y:S01]  /*5880*/  LOP3.LUT P0, R15, R14, 0x3f, RZ, 0xc0, !PT ;  /* 0x0000003f0e0f7812 */ /* 0x000fe2000780c0ff */
[----:B------:R-:W-:-:S04]  /*5890*/  IMAD.IADD R8, R11, 0x1, R8 ;  /* 0x000000010b087824 */ /* 0x000fc800078e0208 */
[----:B------:R-:W-:-:S05]  /*58a0*/  IMAD.U32 R35, R8, 0x8, R1 ;  /* 0x0000000808237824 */ /* 0x000fca00078e0001 */
[----:B------:R0:W-:Y:S04]  /*58b0*/  STL.64 [R35+-0x78], R32 ;  /* 0xffff882023007387 */ /* 0x0001e80000100a00 */
[----:B------:R-:W2:Y:S04]  /*58c0*/  @P0 LDL.64 R16, [R1+0x8] ;  /* 0x0000080001100983 */ /* 0x000ea80000100a00 */
[----:B------:R-:W3:Y:S04]  /*58d0*/  LDL.64 R8, [R1+0x10] ;  /* 0x0000100001087983 */ /* 0x000ee80000100a00 */
[----:B------:R-:W4:Y:S01]  /*58e0*/  LDL.64 R10, [R1+0x18] ;  /* 0x00001800010a7983 */ /* 0x000f220000100a00 */
[----:B0-----:R-:W-:Y:S01]  /*58f0*/  @P0 LOP3.LUT R33, R15, 0x3f, RZ, 0x3c, !PT ;  /* 0x0000003f0f210812 */ /* 0x001fe200078e3cff */
[----:B------:R-:W-:Y:S01]  /*5900*/  BSSY.RECONVERGENT B2, `(.L_x_76) ;  /* 0x0000034000027945 */ /* 0x000fe20003800200 */
[----:B--2---:R-:W-:-:S02]  /*5910*/  @P0 SHF.R.U64 R19, R16, 0x1, R17 ;  /* 0x0000000110130819 */ /* 0x004fc40000001211 */
[----:B------:R-:W-:Y:S02]  /*5920*/  @P0 SHF.R.U32.HI R14, RZ, 0x1, R17 ;  /* 0x00000001ff0e0819 */ /* 0x000fe40000011611 */
[C---:B---3--:R-:W-:Y:S02]  /*5930*/  @P0 SHF.L.U32 R16, R8.reuse, R15, RZ ;  /* 0x0000000f08100219 */ /* 0x048fe400000006ff */
[----:B------:R-:W-:Y:S02]  /*5940*/  @P0 SHF.R.U64 R19, R19, R33, R14 ;  /* 0x0000002113130219 */ /* 0x000fe4000000120e */
[C-C-:B------:R-:W-:Y:S02]  /*5950*/  @P0 SHF.R.U64 R17, R8.reuse, 0x1, R9.reuse ;  /* 0x0000000108110819 */ /* 0x140fe40000001209 */
[----:B------:R-:W-:Y:S02]  /*5960*/  @P0 SHF.L.U64.HI R18, R8, R15, R9 ;  /* 0x0000000f08120219 */ /* 0x000fe40000010209 */
[----:B------:R-:W-:-:S02]  /*5970*/  @P0 LOP3.LUT R8, R16, R19, RZ, 0xfc, !PT ;  /* 0x0000001310080212 */ /* 0x000fc400078efcff */
[----:B------:R-:W-:Y:S02]  /*5980*/  @P0 SHF.R.U32.HI R16, RZ, 0x1, R9 ;  /* 0x00000001ff100819 */ /* 0x000fe40000011609 */
[----:B------:R-:W-:Y:S02]  /*5990*/  @P0 SHF.R.U32.HI R19, RZ, R33, R14 ;  /* 0x00000021ff130219 */ /* 0x000fe4000001160e */
[----:B----4-:R-:W-:Y:S02]  /*59a0*/  @P0 SHF.L.U32 R14, R10, R15, RZ ;  /* 0x0000000f0a0e0219 */ /* 0x010fe400000006ff */
[----:B------:R-:W-:Y:S02]  /*59b0*/  @P0 SHF.R.U64 R17, R17, R33, R16 ;  /* 0x0000002111110219 */ /* 0x000fe40000001210 */
[----:B------:R-:W-:Y:S02]  /*59c0*/  @P0 LOP3.LUT R9, R18, R19, RZ, 0xfc, !PT ;  /* 0x0000001312090212 */ /* 0x000fe400078efcff */
[----:B------:R-:W-:-:S02]  /*59d0*/  @P0 SHF.L.U64.HI R15, R10, R15, R11 ;  /* 0x0000000f0a0f0219 */ /* 0x000fc4000001020b */
[----:B------:R-:W-:Y:S01]  /*59e0*/  @P0 LOP3.LUT R10, R14, R17, RZ, 0xfc, !PT ;  /* 0x000000110e0a0212 */ /* 0x000fe200078efcff */
[C---:B------:R-:W-:Y:S01]  /*59f0*/  IMAD.SHL.U32 R14, R8.reuse, 0x4, RZ ;  /* 0x00000004080e7824 */ /* 0x040fe200078e00ff */
[----:B------:R-:W-:Y:S02]  /*5a00*/  @P0 SHF.R.U32.HI R16, RZ, R33, R16 ;  /* 0x00000021ff100219 */ /* 0x000fe40000011610 */
[----:B------:R-:W-:Y:S02]  /*5a10*/  SHF.L.U64.HI R8, R8, 0x2, R9 ;  /* 0x0000000208087819 */ /* 0x000fe40000010209 */
[----:B------:R-:W-:Y:S02]  /*5a20*/  @P0 LOP3.LUT R11, R15, R16, RZ, 0xfc, !PT ;  /* 0x000000100f0b0212 */ /* 0x000fe400078efcff */
[----:B------:R-:W-:Y:S02]  /*5a30*/  SHF.L.W.U32.HI R9, R9, 0x2, R10 ;  /* 0x0000000209097819 */ /* 0x000fe40000010e0a */
[----:B------:R-:W-:-:S02]  /*5a40*/  IADD3 RZ, P0, PT, RZ, -R14, RZ ;  /* 0x8000000effff7210 */ /* 0x000fc40007f1e0ff */
[----:B------:R-:W-:Y:S02]  /*5a50*/  LOP3.LUT R17, RZ, R8, RZ, 0x33, !PT ;  /* 0x00000008ff117212 */ /* 0x000fe400078e33ff */
[----:B------:R-:W-:Y:S02]  /*5a60*/  SHF.L.W.U32.HI R10, R10, 0x2, R11 ;  /* 0x000000020a0a7819 */ /* 0x000fe40000010e0b */
[----:B------:R-:W-:Y:S02]  /*5a70*/  LOP3.LUT R16, RZ, R9, RZ, 0x33, !PT ;  /* 0x00000009ff107212 */ /* 0x000fe400078e33ff */
[----:B------:R-:W-:Y:S02]  /*5a80*/  IADD3.X R17, P0, PT, RZ, R17, RZ, P0, !PT ;  /* 0x00000011ff117210 */ /* 0x000fe4000071e4ff */
[----:B------:R-:W-:Y:S02]  /*5a90*/  LOP3.LUT R15, RZ, R10, RZ, 0x33, !PT ;  /* 0x0000000aff0f7212 */ /* 0x000fe400078e33ff */
[----:B------:R-:W-:-:S02]  /*5aa0*/  IADD3.X R16, P1, PT, RZ, R16, RZ, P0, !PT ;  /* 0x00000010ff107210 */ /* 0x000fc4000073e4ff */
[----:B------:R-:W-:-:S03]  /*5ab0*/  ISETP.GT.U32.AND P2, PT, R9, -0x1, PT ;  /* 0xffffffff0900780c */ /* 0x000fc60003f44070 */
[----:B------:R-:W-:Y:S01]  /*5ac0*/  IMAD.X R15, RZ, RZ, R15, P1 ;  /* 0x000000ffff0f7224 */ /* 0x000fe200008e060f */
[----:B------:R-:W-:-:S04]  /*5ad0*/  ISETP.GT.AND.EX P0, PT, R10, -0x1, PT, P2 ;  /* 0xffffffff0a00780c */ /* 0x000fc80003f04320 */
[----:B------:R-:W-:Y:S02]  /*5ae0*/  SEL R15, R10, R15, P0 ;  /* 0x0000000f0a0f7207 */ /* 0x000fe40000000000 */
[----:B------:R-:W-:Y:S02]  /*5af0*/  SEL R16, R9, R16, P0 ;  /* 0x0000001009107207 */ /* 0x000fe40000000000 */
[----:B------:R-:W-:Y:S02]  /*5b00*/  ISETP.NE.U32.AND P1, PT, R15, RZ, PT ;  /* 0x000000ff0f00720c */ /* 0x000fe40003f25070 */
[----:B------:R-:W-:Y:S02]  /*5b10*/  SEL R17, R8, R17, P0 ;  /* 0x0000001108117207 */ /* 0x000fe40000000000 */
[----:B------:R-:W-:Y:S01]  /*5b20*/  SEL R19, R16, R15, !P1 ;  /* 0x0000000f10137207 */ /* 0x000fe20004800000 */
[----:B------:R-:W-:-:S03]  /*5b30*/  @!P0 IMAD.MOV R14, RZ, RZ, -R14 ;  /* 0x000000ffff0e8224 */ /* 0x000fc600078e0a0e */
[----:B------:R-:W0:Y:S02]  /*5b40*/  FLO.U32 R9, R19 ;  /* 0x0000001300097300 */ /* 0x000e2400000e0000 */
[C---:B0-----:R-:W-:Y:S02]  /*5b50*/  IADD3 R18, PT, PT, -R9.reuse, 0x1f, RZ ;  /* 0x0000001f09127810 */ /* 0x041fe40007ffe1ff */
[----:B------:R-:W-:-:S03]  /*5b60*/  IADD3 R9, PT, PT, -R9, 0x3f, RZ ;  /* 0x0000003f09097810 */ /* 0x000fc60007ffe1ff */
[----:B------:R-:W-:-:S05]  /*5b70*/  @P1 IMAD.MOV R9, RZ, RZ, R18 ;  /* 0x000000ffff091224 */ /* 0x000fca00078e0212 */
[----:B------:R-:W-:-:S13]  /*5b80*/  ISETP.NE.AND P1, PT, R9, RZ, PT ;  /* 0x000000ff0900720c */ /* 0x000fda0003f25270 */
[----:B------:R-:W-:Y:S05]  /*5b90*/  @!P1 BRA `(.L_x_77) ;  /* 0x0000000000289947 */ /* 0x000fea0003800000 */
[C---:B------:R-:W-:Y:S02]  /*5ba0*/  LOP3.LUT R19, R9.reuse, 0x3f, RZ, 0xc0, !PT ;  /* 0x0000003f09137812 */ /* 0x040fe400078ec0ff */
[--C-:B------:R-:W-:Y:S02]  /*5bb0*/  SHF.R.U64 R14, R14, 0x1, R17.reuse ;  /* 0x000000010e0e7819 */ /* 0x100fe40000001211 */
[----:B------:R-:W-:Y:S02]  /*5bc0*/  SHF.R.U32.HI R17, RZ, 0x1, R17 ;  /* 0x00000001ff117819 */ /* 0x000fe40000011611 */
[----:B------:R-:W-:Y:S02]  /*5bd0*/  LOP3.LUT R8, R9, 0x3f, RZ, 0xc, !PT ;  /* 0x0000003f09087812 */ /* 0x000fe400078e0cff */
[CC--:B------:R-:W-:Y:S02]  /*5be0*/  SHF.L.U64.HI R15, R16.reuse, R19.reuse, R15 ;  /* 0x00000013100f7219 */ /* 0x0c0fe4000001020f */
[----:B------:R-:W-:-:S02]  /*5bf0*/  SHF.L.U32 R16, R16, R19, RZ ;  /* 0x0000001310107219 */ /* 0x000fc400000006ff */
[-CC-:B------:R-:W-:Y:S02]  /*5c00*/  SHF.R.U64 R19, R14, R8.reuse, R17.reuse ;  /* 0x000000080e137219 */ /* 0x180fe40000001211 */
[----:B------:R-:W-:Y:S02]  /*5c10*/  SHF.R.U32.HI R8, RZ, R8, R17 ;  /* 0x00000008ff087219 */ /* 0x000fe40000011611 */
[----:B------:R-:W-:Y:S02]  /*5c20*/  LOP3.LUT R16, R16, R19, RZ, 0xfc, !PT ;  /* 0x0000001310107212 */ /* 0x000fe400078efcff */
[----:B------:R-:W-:-:S07]  /*5c30*/  LOP3.LUT R15, R15, R8, RZ, 0xfc, !PT ;  /* 0x000000080f0f7212 */ /* 0x000fce00078efcff */
.L_x_77:
[----:B------:R-:W-:Y:S05]  /*5c40*/  BSYNC.RECONVERGENT B2 ;  /* 0x0000000000027941 */ /* 0x000fea0003800200 */
.L_x_76:
[----:B------:R-:W-:Y:S01]  /*5c50*/  IMAD.WIDE.U32 R32, R16, 0x2168c235, RZ ;  /* 0x2168c23510207825 */ /* 0x000fe200078e00ff */
[----:B------:R-:W-:-:S03]  /*5c60*/  SHF.R.U32.HI R11, RZ, 0x1e, R11 ;  /* 0x0000001eff0b7819 */ /* 0x000fc6000001160b */
[----:B------:R-:W-:Y:S01]  /*5c70*/  IMAD.MOV.U32 R18, RZ, RZ, R33 ;  /* 0x000000ffff127224 */ /* 0x000fe200078e0021 */
[----:B------:R-:W-:Y:S01]  /*5c80*/  IADD3 RZ, P1, PT, R32, R32, RZ ;  /* 0x0000002020ff7210 */ /* 0x000fe20007f3e0ff */
[----:B------:R-:W-:Y:S01]  /*5c90*/  IMAD.MOV.U32 R19, RZ, RZ, RZ ;  /* 0x000000ffff137224 */ /* 0x000fe200078e00ff */
[----:B------:R-:W-:Y:S01]  /*5ca0*/  LEA.HI R10, R10, R11, RZ, 0x1 ;  /* 0x0000000b0a0a7211 */ /* 0x000fe200078f08ff */
[----:B------:R-:W-:-:S04]  /*5cb0*/  IMAD.HI.U32 R8, R15, -0x36f0255e, RZ ;  /* 0xc90fdaa20f087827 */ /* 0x000fc800078e00ff */
[----:B------:R-:W-:-:S04]  /*5cc0*/  IMAD.WIDE.U32 R18, R16, -0x36f0255e, R18 ;  /* 0xc90fdaa210127825 */ /* 0x000fc800078e0012 */
[C---:B------:R-:W-:Y:S02]  /*5cd0*/  IMAD R17, R15.reuse, -0x36f0255e, RZ ;  /* 0xc90fdaa20f117824 */ /* 0x040fe400078e02ff */
[----:B------:R-:W-:-:S04]  /*5ce0*/  IMAD.WIDE.U32 R18, P2, R15, 0x2168c235, R18 ;  /* 0x2168c2350f127825 */ /* 0x000fc80007840012 */
[----:B------:R-:W-:Y:S01]  /*5cf0*/  IMAD.X R8, RZ, RZ, R8, P2 ;  /* 0x000000ffff087224 */ /* 0x000fe200010e0608 */
[----:B------:R-:W-:Y:S02]  /*5d00*/  IADD3 R17, P2, PT, R17, R19, RZ ;  /* 0x0000001311117210 */ /* 0x000fe40007f5e0ff */
[----:B------:R-:W-:Y:S02]  /*5d10*/  IADD3.X RZ, P1, PT, R18, R18, RZ, P1, !PT ;  /* 0x0000001212ff7210 */ /* 0x000fe40000f3e4ff */
[C---:B------:R-:W-:Y:S01]  /*5d20*/  ISETP.GT.U32.AND P3, PT, R17.reuse, RZ, PT ;  /* 0x000000ff1100720c */ /* 0x040fe20003f64070 */
[----:B------:R-:W-:Y:S01]  /*5d30*/  IMAD.X R15, RZ, RZ, R8, P2 ;  /* 0x000000ffff0f7224 */ /* 0x000fe200010e0608 */
[----:B------:R-:W-:-:S04]  /*5d40*/  IADD3.X R14, P2, PT, R17, R17, RZ, P1, !PT ;  /* 0x00000011110e7210 */ /* 0x000fc80000f5e4ff */
[C---:B------:R-:W-:Y:S01]  /*5d50*/  ISETP.GT.AND.EX P1, PT, R15.reuse, RZ, PT, P3 ;  /* 0x000000ff0f00720c */ /* 0x040fe20003f24330 */
[----:B------:R-:W-:-:S03]  /*5d60*/  IMAD.X R8, R15, 0x1, R15, P2 ;  /* 0x000000010f087824 */ /* 0x000fc600010e060f */
[----:B------:R-:W-:Y:S02]  /*5d70*/  SEL R14, R14, R17, P1 ;  /* 0x000000110e0e7207 */ /* 0x000fe40000800000 */
[----:B------:R-:W-:Y:S02]  /*5d80*/  SEL R8, R8, R15, P1 ;  /* 0x0000000f08087207 */ /* 0x000fe40000800000 */
[----:B------:R-:W-:-:S05]  /*5d90*/  IADD3 R15, P2, PT, R14, 0x1, RZ ;  /* 0x000000010e0f7810 */ /* 0x000fca0007f5e0ff */
[----:B------:R-:W-:Y:S01]  /*5da0*/  IMAD.X R14, RZ, RZ, R8, P2 ;  /* 0x000000ffff0e7224 */ /* 0x000fe200010e0608 */
[----:B------:R-:W-:Y:S02]  /*5db0*/  SEL R8, RZ, 0xffffffff, !P1 ;  /* 0xffffffffff087807 */ /* 0x000fe40004800000 */
[----:B------:R-:W-:Y:S02]  /*5dc0*/  LOP3.LUT P1, R13, R13, 0x80000000, RZ, 0xc0, !PT ;  /* 0x800000000d0d7812 */ /* 0x000fe4000782c0ff */
[----:B------:R-:W-:Y:S01]  /*5dd0*/  SHF.R.U64 R15, R15, 0xa, R14 ;  /* 0x0000000a0f0f7819 */ /* 0x000fe2000000120e */
[----:B------:R-:W-:Y:S01]  /*5de0*/  IMAD.IADD R8, R8, 0x1, -R9 ;  /* 0x0000000108087824 */ /* 0x000fe200078e0a09 */
[----:B------:R-:W-:Y:S02]  /*5df0*/  @!P0 LOP3.LUT R13, R13, 0x80000000, RZ, 0x3c, !PT ;  /* 0x800000000d0d8812 */ /* 0x000fe400078e3cff */
[----:B------:R-:W-:Y:S01]  /*5e00*/  IADD3 R15, P2, PT, R15, 0x1, RZ ;  /* 0x000000010f0f7810 */ /* 0x000fe20007f5e0ff */
[----:B------:R-:W-:-:S03]  /*5e10*/  IMAD.SHL.U32 R8, R8, 0x100000, RZ ;  /* 0x0010000008087824 */ /* 0x000fc600078e00ff */
[----:B------:R-:W-:-:S03]  /*5e20*/  LEA.HI.X R14, R14, RZ, RZ, 0x16, P2 ;  /* 0x000000ff0e0e7211 */ /* 0x000fc600010fb4ff */
[----:B------:R-:W-:Y:S01]  /*5e30*/  @P1 IMAD.MOV R10, RZ, RZ, -R10 ;  /* 0x000000ffff0a1224 */ /* 0x000fe200078e0a0a */
[--C-:B------:R-:W-:Y:S02]  /*5e40*/  SHF.R.U64 R15, R15, 0x1, R14.reuse ;  /* 0x000000010f0f7819 */ /* 0x100fe4000000120e */
[----:B------:R-:W-:Y:S02]  /*5e50*/  SHF.R.U32.HI R9, RZ, 0x1, R14 ;  /* 0x00000001ff097819 */ /* 0x000fe4000001160e */
[----:B------:R-:W-:-:S04]  /*5e60*/  IADD3 R16, P2, P3, RZ, RZ, R15 ;  /* 0x000000ffff107210 */ /* 0x000fc80007b5e00f */
[----:B------:R-:W-:-:S04]  /*5e70*/  IADD3.X R8, PT, PT, R8, 0x3fe00000, R9, P2, P3 ;  /* 0x3fe0000008087810 */ /* 0x000fc800017e6409 */
[----:B------:R-:W-:-:S07]  /*5e80*/  LOP3.LUT R13, R8, R13, RZ, 0xfc, !PT ;  /* 0x0000000d080d7212 */ /* 0x000fce00078efcff */
.L_x_71:
[----:B------:R-:W-:Y:S02]  /*5e90*/  IMAD.MOV.U32 R17, RZ, RZ, R13 ;  /* 0x000000ffff117224 */ /* 0x000fe400078e000d */
[----:B------:R-:W-:-:S04]  /*5ea0*/  IMAD.MOV.U32 R13, RZ, RZ, 0x0 ;  /* 0x00000000ff0d7424 */ /* 0x000fc800078e00ff */
[----:B------:R-:W-:Y:S05]  /*5eb0*/  RET.REL.NODEC R12 `(_Z9CalKernelPdS_S_P17curandStateXORWOW) ;  /* 0xffffffa00c507950 */ /* 0x000fea0003c3ffff */
.L_x_78:
        /* <DEDUP_REMOVED lines=12> */
.L_x_81:


//--------------------- .nv.global.init           --------------------------
	.section	.nv.global.init,"aw",@progbits
	.align	16
.nv.global.init:
	.type		__cudart_sin_cos_coeffs,@object
	.size		__cudart_sin_cos_coeffs,(__cudart_i2opi_d - __cudart_sin_cos_coeffs)
__cudart_sin_cos_coeffs:
        /*0000*/ 	.byte	0x46, 0xd2, 0xb0, 0x2c, 0xf1, 0xe5, 0x5a, 0xbe, 0x92, 0xe3, 0xac, 0x69, 0xe3, 0x1d, 0xc7, 0x3e
        /*0010*/ 	.byte	0xa1, 0x62, 0xdb, 0x19, 0xa0, 0x01, 0x2a, 0xbf, 0x18, 0x08, 0x11, 0x11, 0x11, 0x11, 0x81, 0x3f
        /*0020*/ 	.byte	0x54, 0x55, 0x55, 0x55, 0x55, 0x55, 0xc5, 0xbf, 0x00, 0x00, 0x00, 0x00, 0x00, 0x00, 0x00, 0x00
        /*0030*/ 	.byte	0x00, 0x00, 0x00, 0x00, 0x00, 0x00, 0x00, 0x00, 0x64, 0x81, 0xfd, 0x20, 0x83, 0xff, 0xa8, 0xbd
        /*0040*/ 	.byte	0x28, 0x85, 0xef, 0xc1, 0xa7, 0xee, 0x21, 0x3e, 0xd9, 0xe6, 0x06, 0x8e, 0x4f, 0x7e, 0x92, 0xbe
        /*0050*/ 	.byte	0xe9, 0xbc, 0xdd, 0x19, 0xa0, 0x01, 0xfa, 0x3e, 0x47, 0x5d, 0xc1, 0x16, 0x6c, 0xc1, 0x56, 0xbf
        /*0060*/ 	.byte	0x51, 0x55, 0x55, 0x55, 0x55, 0x55, 0xa5, 0x3f, 0x00, 0x00, 0x00, 0x00, 0x00, 0x00, 0xe0, 0xbf
        /*0070*/ 	.byte	0x00, 0x00, 0x00, 0x00, 0x00, 0x00, 0xf0, 0x3f, 0x00, 0x00, 0x00, 0x00, 0x00, 0x00, 0x00, 0x00
	.type		__cudart_i2opi_d,@object
	.size		__cudart_i2opi_d,(mrg32k3aM1SubSeq - __cudart_i2opi_d)
__cudart_i2opi_d:
        /* <DEDUP_REMOVED lines=9> */
	.type		mrg32k3aM1SubSeq,@object
	.size		mrg32k3aM1SubSeq,(mrg32k3aM2SubSeq - mrg32k3aM1SubSeq)
mrg32k3aM1SubSeq:
        /* <DEDUP_REMOVED lines=126> */
	.type		mrg32k3aM2SubSeq,@object
	.size		mrg32k3aM2SubSeq,(mrg32k3aM1 - mrg32k3aM2SubSeq)
mrg32k3aM2SubSeq:
        /* <DEDUP_REMOVED lines=126> */
	.type		mrg32k3aM1,@object
	.size		mrg32k3aM1,(mrg32k3aM1Seq - mrg32k3aM1)
mrg32k3aM1:
        /* <DEDUP_REMOVED lines=144> */
	.type		mrg32k3aM1Seq,@object
	.size		mrg32k3aM1Seq,(mrg32k3aM2 - mrg32k3aM1Seq)
mrg32k3aM1Seq:
        /* <DEDUP_REMOVED lines=144> */
	.type		mrg32k3aM2,@object
	.size		mrg32k3aM2,(mrg32k3aM2Seq - mrg32k3aM2)
mrg32k3aM2:
        /* <DEDUP_REMOVED lines=144> */
	.type		mrg32k3aM2Seq,@object
	.size		mrg32k3aM2Seq,(precalc_xorwow_matrix - mrg32k3aM2Seq)
mrg32k3aM2Seq:
        /* <DEDUP_REMOVED lines=144> */
	.type		precalc_xorwow_matrix,@object
	.size		precalc_xorwow_matrix,(precalc_xorwow_offset_matrix - precalc_xorwow_matrix)
precalc_xorwow_matrix:
        /* <DEDUP_REMOVED lines=6400> */
	.type		precalc_xorwow_offset_matrix,@object
	.size		precalc_xorwow_offset_matrix,(.L_1 - precalc_xorwow_offset_matrix)
precalc_xorwow_offset_matrix:
        /* <DEDUP_REMOVED lines=6400> */
.L_1:


//--------------------- .nv.shared.reserved.0     --------------------------
	.section	.nv.shared.reserved.0,"aw",@nobits
	.weak		__nv_reservedSMEM_offset_0_alias
	.size		__nv_reservedSMEM_offset_0_alias, 0, 64
	.other		__nv_reservedSMEM_offset_0_alias,@"STO_CUDA_RESERVED_SHARED STV_DEFAULT"
__nv_reservedSMEM_offset_0_alias:
	.zero		0
	.zero		64


//--------------------- .nv.shared._Z9CalKernelPdS_S_P17curandStateXORWOW --------------------------
	.section	.nv.shared._Z9CalKernelPdS_S_P17curandStateXORWOW,"aw",@nobits
	.sectionflags	@""
	.align	8
.nv.shared._Z9CalKernelPdS_S_P17curandStateXORWOW:
	.zero		3424


//--------------------- .nv.constant0._Z11SetupKernelP17curandStateXORWOW --------------------------
	.section	.nv.constant0._Z11SetupKernelP17curandStateXORWOW,"a",@progbits
	.sectionflags	@""
	.align	4
.nv.constant0._Z11SetupKernelP17curandStateXORWOW:
	.zero		904


//--------------------- .nv.constant0._Z9CalKernelPdS_S_P17curandStateXORWOW --------------------------
	.section	.nv.constant0._Z9CalKernelPdS_S_P17curandStateXORWOW,"a",@progbits
	.sectionflags	@""
	.align	4
.nv.constant0._Z9CalKernelPdS_S_P17curandStateXORWOW:
	.zero		928


//--------------------- SYMBOLS --------------------------

	.type		.nv.reservedSmem.offset0,@object
	.size		.nv.reservedSmem.offset0,0x4
	.type		.nv.reservedSmem.cap,@object
	.size		.nv.reservedSmem.cap,0x4
